// auto-generated by cutlass_sweep.gemm — config: {"arch": "sm_100", "cluster_m": 1, "cluster_n": 4, "dtype": "int8", "dtype_b": "int8", "layout": "nt", "stages": 0, "tile_k": 32, "tile_m": 64, "tile_n": 128}
#include "cutlass/cutlass.h"
#include "cutlass/gemm/collective/collective_builder.hpp"
#include "cutlass/gemm/device/gemm_universal_adapter.h"
#include "cutlass/gemm/kernel/gemm_universal.hpp"
#include "cutlass/epilogue/collective/collective_builder.hpp"

using ElemA = int8_t;
using ElemB = int8_t;
using ElemCD = int8_t;
using Acc  = int32_t;
using TileShape    = cute::Shape<cute::_64, cute::_128, cute::_32>;
using ClusterShape = cute::Shape<cute::_1, cute::_4, cute::_1>;

using CollectiveEpilogue = typename cutlass::epilogue::collective::CollectiveBuilder<
    cutlass::arch::Sm100, cutlass::arch::OpClassTensorOp,
    TileShape, ClusterShape,
    cutlass::epilogue::collective::EpilogueTileAuto,
    Acc, Acc,
    ElemCD, cutlass::layout::RowMajor, 128 / cutlass::sizeof_bits<ElemCD>::value,
    ElemCD, cutlass::layout::RowMajor, 128 / cutlass::sizeof_bits<ElemCD>::value,
    cutlass::epilogue::collective::EpilogueScheduleAuto
  >::CollectiveOp;

using CollectiveMainloop = typename cutlass::gemm::collective::CollectiveBuilder<
    cutlass::arch::Sm100, cutlass::arch::OpClassTensorOp,
    ElemA, cutlass::layout::RowMajor, 128 / cutlass::sizeof_bits<ElemA>::value,
    ElemB, cutlass::layout::ColumnMajor, 128 / cutlass::sizeof_bits<ElemB>::value,
    Acc,
    TileShape, ClusterShape,
    cutlass::gemm::collective::StageCountAutoCarveout<static_cast<int>(sizeof(typename CollectiveEpilogue::SharedStorage))>,
    cutlass::gemm::collective::KernelScheduleAuto
  >::CollectiveOp;

using GemmKernel = cutlass::gemm::kernel::GemmUniversal<
    cute::Shape<int,int,int,int>,
    CollectiveMainloop,
    CollectiveEpilogue
>;
using Gemm = cutlass::gemm::device::GemmUniversalAdapter<GemmKernel>;

// Force the device kernel symbol into the cubin without needing a host main.
auto* _anchor = &cutlass::device_kernel<GemmKernel>;


// ===== COMPILED SASS (sm_100a) =====

	.target	sm_100a

	.elftype	@"ET_EXEC"


//--------------------- .note.nv.tkinfo           --------------------------
	.section	.note.nv.tkinfo,"",@"SHT_NOTE"
	.sectionflags	@"SHF_NOTE_NV_TKINFO"
	.tkinfo
        /*0018*/ 	.word	0x00000002
        /*0030*/ 	.string	""
        /*0030*/ 	.string	"ptxas"
        /*0030*/ 	.string	"Cuda compilation tools, release 13.0, V13.0.88"
        /*0030*/ 	.string	"Build cuda_13.0.r13.0/compiler.36424714_0"
        /*0030*/ 	.string	"-arch sm_100a -m 64 "



//--------------------- .note.nv.cuinfo           --------------------------
	.section	.note.nv.cuinfo,"",@"SHT_NOTE"
	.sectionflags	@"SHF_NOTE_NV_CUINFO"
        /*0018*/ 	.short	0x0002
        /*001a*/ 	.short	0x0064
        /*001c*/ 	.short	0x0082
	.zero		2


//--------------------- .nv.info                  --------------------------
	.section	.nv.info,"",@"SHT_CUDA_INFO"
	.align	4


	//----- nvinfo : EIATTR_REGCOUNT
	.align		4
        /*0000*/ 	.byte	0x04, 0x2f
        /*0002*/ 	.short	(.L_19 - .L_18)
	.align		4
.L_18:
        /*0004*/ 	.word	index@(_ZN7cutlass13device_kernelINS_4gemm6kernel13GemmUniversalIN4cute5tupleIJiiiiEEENS1_10collective13CollectiveMmaINS1_35MainloopSm100TmaUmmaWarpSpecializedILi34ELi2ELi4ENS5_IJNS4_1CILi1EEENSA_ILi4EEESB_EEEEENS5_IJNSA_ILi64EEENSA_ILi128EEENSA_ILi32EEEEEEaNS5_IJlSB_lEEEaSJ_NS4_8TiledMMAINS4_8MMA_AtomIJNS4_15SM100_MMA_S8_SSIaaiLi64ELi128ELNS4_4UMMA5MajorE0ELSO_0ELNSN_8SaturateE0EEEEEENS4_6LayoutINS5_IJSB_SB_SB_EEENS5_IJNSA_ILi0EEESU_SU_EEEEENS5_IJNS4_10UnderscoreESX_SX_EEEEENS4_23SM90_TMA_LOAD_MULTICASTENS4_14ComposedLayoutINS4_7SwizzleILi1ELi4ELi3EEENS4_18smem_ptr_flag_bitsILi8EEENSS_INS5_IJNSA_ILi8EEESH_EEENS5_IJSH_SB_EEEEEEEvNS4_8identityENS4_13SM90_TMA_LOADES1A_vS1B_EENS_8epilogue10collective18CollectiveEpilogueINS1E_23Sm100TmaWarpSpecializedILi2ELi2ELi32ELb0ELb0EEEJSI_NS5_IJNSS_ISF_SB_EES1J_EEEaSJ_aSJ_NS1E_6fusion15FusionCallbacksIS1I_NS1L_17LinearCombinationIaiaiLNS_15FloatRoundStyleE2EEESI_S1K_JEEENS4_5SM1004TMEM4LOAD26SM100_TMEM_LOAD_16dp32b32xES1C_NS11_INS12_ILi2ELi4ELi3EEES15_NSS_INS5_IJS16_SF_EEENS5_IJSF_SB_EEEEEEENS4_39AutoVectorizingCopyWithAssumedAlignmentILi128EEENS4_14SM90_TMA_STOREES1Z_S21_S21_EEEvvEEEEvNT_6ParamsE)
        /*0008*/ 	.word	0x0000005a


	//----- nvinfo : EIATTR_FRAME_SIZE
	.align		4
.L_19:
        /*000c*/ 	.byte	0x04, 0x11
        /*000e*/ 	.short	(.L_21 - .L_20)
	.align		4
.L_20:
        /*0010*/ 	.word	index@($__internal_2_$__cuda_sm10x_tcgen05_guardrail_trap_unallocated_columns_being_dealloced)
        /*0014*/ 	.word	0x00000000


	//----- nvinfo : EIATTR_FRAME_SIZE
	.align		4
.L_21:
        /*0018*/ 	.byte	0x04, 0x11
        /*001a*/ 	.short	(.L_23 - .L_22)
	.align		4
.L_22:
        /*001c*/ 	.word	index@($__internal_1_$__cuda_sm10x_tcgen05_guardrail_trap_phase_invalid_during_alloc)
        /*0020*/ 	.word	0x00000000


	//----- nvinfo : EIATTR_FRAME_SIZE
	.align		4
.L_23:
        /*0024*/ 	.byte	0x04, 0x11
        /*0026*/ 	.short	(.L_25 - .L_24)
	.align		4
.L_24:
        /*0028*/ 	.word	index@($__internal_0_$__cuda_sm10x_tcgen05_guardrail_trap_col_being_dealloced_not_returned_by_alloc)
        /*002c*/ 	.word	0x00000000


	//----- nvinfo : EIATTR_FRAME_SIZE
	.align		4
.L_25:
        /*0030*/ 	.byte	0x04, 0x11
        /*0032*/ 	.short	(.L_27 - .L_26)
	.align		4
.L_26:
        /*0034*/ 	.word	index@(_ZN7cutlass13device_kernelINS_4gemm6kernel13GemmUniversalIN4cute5tupleIJiiiiEEENS1_10collective13CollectiveMmaINS1_35MainloopSm100TmaUmmaWarpSpecializedILi34ELi2ELi4ENS5_IJNS4_1CILi1EEENSA_ILi4EEESB_EEEEENS5_IJNSA_ILi64EEENSA_ILi128EEENSA_ILi32EEEEEEaNS5_IJlSB_lEEEaSJ_NS4_8TiledMMAINS4_8MMA_AtomIJNS4_15SM100_MMA_S8_SSIaaiLi64ELi128ELNS4_4UMMA5MajorE0ELSO_0ELNSN_8SaturateE0EEEEEENS4_6LayoutINS5_IJSB_SB_SB_EEENS5_IJNSA_ILi0EEESU_SU_EEEEENS5_IJNS4_10UnderscoreESX_SX_EEEEENS4_23SM90_TMA_LOAD_MULTICASTENS4_14ComposedLayoutINS4_7SwizzleILi1ELi4ELi3EEENS4_18smem_ptr_flag_bitsILi8EEENSS_INS5_IJNSA_ILi8EEESH_EEENS5_IJSH_SB_EEEEEEEvNS4_8identityENS4_13SM90_TMA_LOADES1A_vS1B_EENS_8epilogue10collective18CollectiveEpilogueINS1E_23Sm100TmaWarpSpecializedILi2ELi2ELi32ELb0ELb0EEEJSI_NS5_IJNSS_ISF_SB_EES1J_EEEaSJ_aSJ_NS1E_6fusion15FusionCallbacksIS1I_NS1L_17LinearCombinationIaiaiLNS_15FloatRoundStyleE2EEESI_S1K_JEEENS4_5SM1004TMEM4LOAD26SM100_TMEM_LOAD_16dp32b32xES1C_NS11_INS12_ILi2ELi4ELi3EEES15_NSS_INS5_IJS16_SF_EEENS5_IJSF_SB_EEEEEEENS4_39AutoVectorizingCopyWithAssumedAlignmentILi128EEENS4_14SM90_TMA_STOREES1Z_S21_S21_EEEvvEEEEvNT_6ParamsE)
        /*0038*/ 	.word	0x00000000


	//----- nvinfo : EIATTR_MIN_STACK_SIZE
	.align		4
.L_27:
        /*003c*/ 	.byte	0x04, 0x12
        /*003e*/ 	.short	(.L_29 - .L_28)
	.align		4
.L_28:
        /*0040*/ 	.word	index@(_ZN7cutlass13device_kernelINS_4gemm6kernel13GemmUniversalIN4cute5tupleIJiiiiEEENS1_10collective13CollectiveMmaINS1_35MainloopSm100TmaUmmaWarpSpecializedILi34ELi2ELi4ENS5_IJNS4_1CILi1EEENSA_ILi4EEESB_EEEEENS5_IJNSA_ILi64EEENSA_ILi128EEENSA_ILi32EEEEEEaNS5_IJlSB_lEEEaSJ_NS4_8TiledMMAINS4_8MMA_AtomIJNS4_15SM100_MMA_S8_SSIaaiLi64ELi128ELNS4_4UMMA5MajorE0ELSO_0ELNSN_8SaturateE0EEEEEENS4_6LayoutINS5_IJSB_SB_SB_EEENS5_IJNSA_ILi0EEESU_SU_EEEEENS5_IJNS4_10UnderscoreESX_SX_EEEEENS4_23SM90_TMA_LOAD_MULTICASTENS4_14ComposedLayoutINS4_7SwizzleILi1ELi4ELi3EEENS4_18smem_ptr_flag_bitsILi8EEENSS_INS5_IJNSA_ILi8EEESH_EEENS5_IJSH_SB_EEEEEEEvNS4_8identityENS4_13SM90_TMA_LOADES1A_vS1B_EENS_8epilogue10collective18CollectiveEpilogueINS1E_23Sm100TmaWarpSpecializedILi2ELi2ELi32ELb0ELb0EEEJSI_NS5_IJNSS_ISF_SB_EES1J_EEEaSJ_aSJ_NS1E_6fusion15FusionCallbacksIS1I_NS1L_17LinearCombinationIaiaiLNS_15FloatRoundStyleE2EEESI_S1K_JEEENS4_5SM1004TMEM4LOAD26SM100_TMEM_LOAD_16dp32b32xES1C_NS11_INS12_ILi2ELi4ELi3EEES15_NSS_INS5_IJS16_SF_EEENS5_IJSF_SB_EEEEEEENS4_39AutoVectorizingCopyWithAssumedAlignmentILi128EEENS4_14SM90_TMA_STOREES1Z_S21_S21_EEEvvEEEEvNT_6ParamsE)
        /*0044*/ 	.word	0x00000000
.L_29:


//--------------------- .nv.compat                --------------------------
	.section	.nv.compat,"",@"SHT_CUDA_COMPAT_INFO"
	.align	4
        /*0000*/ 	.byte	0x02, 0x09, 0x01, 0x00, 0x02, 0x02, 0x03, 0x00, 0x02, 0x05, 0x06, 0x00, 0x03, 0x07, 0x01, 0x01
        /*0010*/ 	.byte	0x02, 0x03, 0x01, 0x00, 0x02, 0x06, 0x01, 0x00, 0x04, 0x0b, 0x08, 0x00, 0x01, 0x00, 0x00, 0x00
        /*0020*/ 	.byte	0x00, 0x00, 0x00, 0x00


//--------------------- .nv.info._ZN7cutlass13device_kernelINS_4gemm6kernel13GemmUniversalIN4cute5tupleIJiiiiEEENS1_10collective13CollectiveMmaINS1_35MainloopSm100TmaUmmaWarpSpecializedILi34ELi2ELi4ENS5_IJNS4_1CILi1EEENSA_ILi4EEESB_EEEEENS5_IJNSA_ILi64EEENSA_ILi128EEENSA_ILi32EEEEEEaNS5_IJlSB_lEEEaSJ_NS4_8TiledMMAINS4_8MMA_AtomIJNS4_15SM100_MMA_S8_SSIaaiLi64ELi128ELNS4_4UMMA5MajorE0ELSO_0ELNSN_8SaturateE0EEEEEENS4_6LayoutINS5_IJSB_SB_SB_EEENS5_IJNSA_ILi0EEESU_SU_EEEEENS5_IJNS4_10UnderscoreESX_SX_EEEEENS4_23SM90_TMA_LOAD_MULTICASTENS4_14ComposedLayoutINS4_7SwizzleILi1ELi4ELi3EEENS4_18smem_ptr_flag_bitsILi8EEENSS_INS5_IJNSA_ILi8EEESH_EEENS5_IJSH_SB_EEEEEEEvNS4_8identityENS4_13SM90_TMA_LOADES1A_vS1B_EENS_8epilogue10collective18CollectiveEpilogueINS1E_23Sm100TmaWarpSpecializedILi2ELi2ELi32ELb0ELb0EEEJSI_NS5_IJNSS_ISF_SB_EES1J_EEEaSJ_aSJ_NS1E_6fusion15FusionCallbacksIS1I_NS1L_17LinearCombinationIaiaiLNS_15FloatRoundStyleE2EEESI_S1K_JEEENS4_5SM1004TMEM4LOAD26SM100_TMEM_LOAD_16dp32b32xES1C_NS11_INS12_ILi2ELi4ELi3EEES15_NSS_INS5_IJS16_SF_EEENS5_IJSF_SB_EEEEEEENS4_39AutoVectorizingCopyWithAssumedAlignmentILi128EEENS4_14SM90_TMA_STOREES1Z_S21_S21_EEEvvEEEEvNT_6ParamsE --------------------------
	.section	.nv.info._ZN7cutlass13device_kernelINS_4gemm6kernel13GemmUniversalIN4cute5tupleIJiiiiEEENS1_10collective13CollectiveMmaINS1_35MainloopSm100TmaUmmaWarpSpecializedILi34ELi2ELi4ENS5_IJNS4_1CILi1EEENSA_ILi4EEESB_EEEEENS5_IJNSA_ILi64EEENSA_ILi128EEENSA_ILi32EEEEEEaNS5_IJlSB_lEEEaSJ_NS4_8TiledMMAINS4_8MMA_AtomIJNS4_15SM100_MMA_S8_SSIaaiLi64ELi128ELNS4_4UMMA5MajorE0ELSO_0ELNSN_8SaturateE0EEEEEENS4_6LayoutINS5_IJSB_SB_SB_EEENS5_IJNSA_ILi0EEESU_SU_EEEEENS5_IJNS4_10UnderscoreESX_SX_EEEEENS4_23SM90_TMA_LOAD_MULTICASTENS4_14ComposedLayoutINS4_7SwizzleILi1ELi4ELi3EEENS4_18smem_ptr_flag_bitsILi8EEENSS_INS5_IJNSA_ILi8EEESH_EEENS5_IJSH_SB_EEEEEEEvNS4_8identityENS4_13SM90_TMA_LOADES1A_vS1B_EENS_8epilogue10collective18CollectiveEpilogueINS1E_23Sm100TmaWarpSpecializedILi2ELi2ELi32ELb0ELb0EEEJSI_NS5_IJNSS_ISF_SB_EES1J_EEEaSJ_aSJ_NS1E_6fusion15FusionCallbacksIS1I_NS1L_17LinearCombinationIaiaiLNS_15FloatRoundStyleE2EEESI_S1K_JEEENS4_5SM1004TMEM4LOAD26SM100_TMEM_LOAD_16dp32b32xES1C_NS11_INS12_ILi2ELi4ELi3EEES15_NSS_INS5_IJS16_SF_EEENS5_IJSF_SB_EEEEEEENS4_39AutoVectorizingCopyWithAssumedAlignmentILi128EEENS4_14SM90_TMA_STOREES1Z_S21_S21_EEEvvEEEEvNT_6ParamsE,"",@"SHT_CUDA_INFO"
	.sectionflags	@""
	.align	4


	//----- nvinfo : EIATTR_CUDA_API_VERSION
	.align		4
        /*0000*/ 	.byte	0x04, 0x37
        /*0002*/ 	.short	(.L_31 - .L_30)
.L_30:
        /*0004*/ 	.word	0x00000082


	//----- nvinfo : EIATTR_KPARAM_INFO
	.align		4
.L_31:
        /*0008*/ 	.byte	0x04, 0x17
        /*000a*/ 	.short	(.L_33 - .L_32)
.L_32:
        /*000c*/ 	.word	0x00000000
        /*0010*/ 	.short	0x0000
        /*0012*/ 	.short	0x0000
        /*0014*/ 	.byte	0x00, 0xf0, 0x01, 0x20


	//----- nvinfo : EIATTR_AT_ENTRY_FRAGMENTS
	.align		4
.L_33:
        /*0018*/ 	.byte	0x04, 0x4f
        /*001a*/ 	.short	(.L_35 - .L_34)


	//   ....[0]....
.L_34:
        /*001c*/ 	.word	0x00000006


	//----- nvinfo : EIATTR_RESERVED_SMEM_USED
	.align		4
.L_35:
        /*0020*/ 	.byte	0x01, 0x41
	.zero		2


	//----- nvinfo : EIATTR_SPARSE_MMA_MASK
	.align		4
        /*0024*/ 	.byte	0x03, 0x50
        /*0026*/ 	.short	0x0000


	//----- nvinfo : EIATTR_TCGEN05_1CTA_USED
	.align		4
        /*0028*/ 	.byte	0x01, 0x51
	.zero		2


	//----- nvinfo : EIATTR_MAXREG_COUNT
	.align		4
        /*002c*/ 	.byte	0x03, 0x1b
        /*002e*/ 	.short	0x00ff


	//----- nvinfo : EIATTR_NUM_BARRIERS
	.align		4
        /*0030*/ 	.byte	0x02, 0x4c
        /*0032*/ 	.byte	0x07
	.zero		1


	//----- nvinfo : EIATTR_EXTERNS
	.align		4
        /*0034*/ 	.byte	0x04, 0x0f
        /*0036*/ 	.short	(.L_37 - .L_36)


	//   ....[0]....
	.align		4
.L_36:
        /*0038*/ 	.word	index@(__assertfail)


	//----- nvinfo : EIATTR_MERCURY_ISA_VERSION
	.align		4
.L_37:
        /*003c*/ 	.byte	0x03, 0x5f
        /*003e*/ 	.short	0x0101


	//----- nvinfo : EIATTR_INT_WARP_WIDE_INSTR_OFFSETS
	.align		4
        /*0040*/ 	.byte	0x04, 0x31
        /*0042*/ 	.short	(.L_39 - .L_38)


	//   ....[0]....
.L_38:
        /*0044*/ 	.word	0x00005080


	//   ....[1]....
        /*0048*/ 	.word	0x000050b0


	//   ....[2]....
        /*004c*/ 	.word	0x000050d0


	//   ....[3]....
        /*0050*/ 	.word	0x00005bf0


	//   ....[4]....
        /*0054*/ 	.word	0x00005c60


	//   ....[5]....
        /*0058*/ 	.word	0x00005d40


	//   ....[6]....
        /*005c*/ 	.word	0x00005df0


	//----- nvinfo : EIATTR_COOP_GROUP_MASK_REGIDS
	.align		4
.L_39:
        /*0060*/ 	.byte	0x04, 0x29
        /*0062*/ 	.short	(.L_41 - .L_40)


	//   ....[0]....
.L_40:
        /*0064*/ 	.word	0xffffffff


	//   ....[1]....
        /*0068*/ 	.word	0xffffffff


	//   ....[2]....
        /*006c*/ 	.word	0xffffffff


	//   ....[3]....
        /*0070*/ 	.word	0xffffffff


	//   ....[4]....
        /*0074*/ 	.word	0xffffffff


	//   ....[5]....
        /*0078*/ 	.word	0xffffffff


	//   ....[6]....
        /*007c*/ 	.word	0xffffffff


	//   ....[7]....
        /*0080*/ 	.word	0xffffffff


	//   ....[8]....
        /*0084*/ 	.word	0xffffffff


	//   ....[9]....
        /*0088*/ 	.word	0xffffffff


	//   ....[10]....
        /*008c*/ 	.word	0xffffffff


	//   ....[11]....
        /*0090*/ 	.word	0xffffffff


	//   ....[12]....
        /*0094*/ 	.word	0xffffffff


	//   ....[13]....
        /*0098*/ 	.word	0xffffffff


	//----- nvinfo : EIATTR_COOP_GROUP_INSTR_OFFSETS
	.align		4
.L_41:
        /*009c*/ 	.byte	0x04, 0x28
        /*009e*/ 	.short	(.L_43 - .L_42)


	//   ....[0]....
.L_42:
        /*00a0*/ 	.word	0x00000080


	//   ....[1]....
        /*00a4*/ 	.word	0x000004f0


	//   ....[2]....
        /*00a8*/ 	.word	0x00000a90


	//   ....[3]....
        /*00ac*/ 	.word	0x00000bf0


	//   ....[4]....
        /*00b0*/ 	.word	0x00000cf0


	//   ....[5]....
        /*00b4*/ 	.word	0x00000e60


	//   ....[6]....
        /*00b8*/ 	.word	0x00001000


	//   ....[7]....
        /*00bc*/ 	.word	0x000011b0


	//   ....[8]....
        /*00c0*/ 	.word	0x00002430


	//   ....[9]....
        /*00c4*/ 	.word	0x000043c0


	//   ....[10]....
        /*00c8*/ 	.word	0x000045d0


	//   ....[11]....
        /*00cc*/ 	.word	0x00004600


	//   ....[12]....
        /*00d0*/ 	.word	0x00004f60


	//   ....[13]....
        /*00d4*/ 	.word	0x00005190


	//----- nvinfo : EIATTR_VRC_CTA_INIT_COUNT
	.align		4
.L_43:
        /*00d8*/ 	.byte	0x02, 0x4a
        /*00da*/ 	.byte	0x80
	.zero		1


	//----- nvinfo : EIATTR_SYSCALL_OFFSETS
	.align		4
        /*00dc*/ 	.byte	0x04, 0x46
        /*00de*/ 	.short	(.L_45 - .L_44)


	//   ....[0]....
.L_44:
        /*00e0*/ 	.word	0x000069f0


	//   ....[1]....
        /*00e4*/ 	.word	0x00006b30


	//   ....[2]....
        /*00e8*/ 	.word	0x00007360


	//   ....[3]....
        /*00ec*/ 	.word	0x00008100


	//----- nvinfo : EIATTR_MBARRIER_INSTR_OFFSETS
	.align		4
.L_45:
        /*00f0*/ 	.byte	0x04, 0x39
        /*00f2*/ 	.short	(.L_47 - .L_46)


	//   ....[0]....
.L_46:
        /*00f4*/ 	.word	0x00000630
        /*00f8*/ 	.word	0x000000ff
        /*00fc*/ 	.word	0x00000000
        /*0100*/ 	.short	0x0100
        /*0102*/ 	.byte	0x04
	.zero		1


	//   ....[1]....
        /*0104*/ 	.word	0x00000640
        /*0108*/ 	.word	0x000000ff
        /*010c*/ 	.word	0x00000110
        /*0110*/ 	.short	0x0100
        /*0112*/ 	.byte	0x04
	.zero		1


	//   ....[2]....
        /*0114*/ 	.word	0x00000650
        /*0118*/ 	.word	0x000000ff
        /*011c*/ 	.word	0x00000008
        /*0120*/ 	.short	0x0100
        /*0122*/ 	.byte	0x04
	.zero		1


	//   ....[3]....
        /*0124*/ 	.word	0x00000660
        /*0128*/ 	.word	0x000000ff
        /*012c*/ 	.word	0x00000118
        /*0130*/ 	.short	0x0100
        /*0132*/ 	.byte	0x04
	.zero		1


	//   ....[4]....
        /*0134*/ 	.word	0x00000670
        /*0138*/ 	.word	0x000000ff
        /*013c*/ 	.word	0x00000010
        /*0140*/ 	.short	0x0100
        /*0142*/ 	.byte	0x04
	.zero		1


	//   ....[5]....
        /*0144*/ 	.word	0x00000680
        /*0148*/ 	.word	0x000000ff
        /*014c*/ 	.word	0x00000120
        /*0150*/ 	.short	0x0100
        /*0152*/ 	.byte	0x04
	.zero		1


	//   ....[6]....
        /*0154*/ 	.word	0x00000690
        /*0158*/ 	.word	0x000000ff
        /*015c*/ 	.word	0x00000018
        /*0160*/ 	.short	0x0100
        /*0162*/ 	.byte	0x04
	.zero		1


	//   ....[7]....
        /*0164*/ 	.word	0x000006a0
        /*0168*/ 	.word	0x000000ff
        /*016c*/ 	.word	0x00000128
        /*0170*/ 	.short	0x0100
        /*0172*/ 	.byte	0x04
	.zero		1


	//   ....[8]....
        /*0174*/ 	.word	0x000006b0
        /*0178*/ 	.word	0x000000ff
        /*017c*/ 	.word	0x00000020
        /*0180*/ 	.short	0x0100
        /*0182*/ 	.byte	0x04
	.zero		1


	//   ....[9]....
        /*0184*/ 	.word	0x000006c0
        /*0188*/ 	.word	0x000000ff
        /*018c*/ 	.word	0x00000130
        /*0190*/ 	.short	0x0100
        /*0192*/ 	.byte	0x04
	.zero		1


	//   ....[10]....
        /*0194*/ 	.word	0x000006d0
        /*0198*/ 	.word	0x000000ff
        /*019c*/ 	.word	0x00000028
        /*01a0*/ 	.short	0x0100
        /*01a2*/ 	.byte	0x04
	.zero		1


	//   ....[11]....
        /*01a4*/ 	.word	0x000006e0
        /*01a8*/ 	.word	0x000000ff
        /*01ac*/ 	.word	0x00000138
        /*01b0*/ 	.short	0x0100
        /*01b2*/ 	.byte	0x04
	.zero		1


	//   ....[12]....
        /*01b4*/ 	.word	0x000006f0
        /*01b8*/ 	.word	0x000000ff
        /*01bc*/ 	.word	0x00000030
        /*01c0*/ 	.short	0x0100
        /*01c2*/ 	.byte	0x04
	.zero		1


	//   ....[13]....
        /*01c4*/ 	.word	0x00000700
        /*01c8*/ 	.word	0x000000ff
        /*01cc*/ 	.word	0x00000140
        /*01d0*/ 	.short	0x0100
        /*01d2*/ 	.byte	0x04
	.zero		1


	//   ....[14]....
        /*01d4*/ 	.word	0x00000710
        /*01d8*/ 	.word	0x000000ff
        /*01dc*/ 	.word	0x00000038
        /*01e0*/ 	.short	0x0100
        /*01e2*/ 	.byte	0x04
	.zero		1


	//   ....[15]....
        /*01e4*/ 	.word	0x00000720
        /*01e8*/ 	.word	0x000000ff
        /*01ec*/ 	.word	0x00000148
        /*01f0*/ 	.short	0x0100
        /*01f2*/ 	.byte	0x04
	.zero		1


	//   ....[16]....
        /*01f4*/ 	.word	0x00000730
        /*01f8*/ 	.word	0x000000ff
        /*01fc*/ 	.word	0x00000040
        /*0200*/ 	.short	0x0100
        /*0202*/ 	.byte	0x04
	.zero		1


	//   ....[17]....
        /*0204*/ 	.word	0x00000740
        /*0208*/ 	.word	0x000000ff
        /*020c*/ 	.word	0x00000150
        /*0210*/ 	.short	0x0100
        /*0212*/ 	.byte	0x04
	.zero		1


	//   ....[18]....
        /*0214*/ 	.word	0x00000750
        /*0218*/ 	.word	0x000000ff
        /*021c*/ 	.word	0x00000048
        /*0220*/ 	.short	0x0100
        /*0222*/ 	.byte	0x04
	.zero		1


	//   ....[19]....
        /*0224*/ 	.word	0x00000760
        /*0228*/ 	.word	0x000000ff
        /*022c*/ 	.word	0x00000158
        /*0230*/ 	.short	0x0100
        /*0232*/ 	.byte	0x04
	.zero		1


	//   ....[20]....
        /*0234*/ 	.word	0x00000770
        /*0238*/ 	.word	0x000000ff
        /*023c*/ 	.word	0x00000050
        /*0240*/ 	.short	0x0100
        /*0242*/ 	.byte	0x04
	.zero		1


	//   ....[21]....
        /*0244*/ 	.word	0x00000780
        /*0248*/ 	.word	0x000000ff
        /*024c*/ 	.word	0x00000160
        /*0250*/ 	.short	0x0100
        /*0252*/ 	.byte	0x04
	.zero		1


	//   ....[22]....
        /*0254*/ 	.word	0x00000790
        /*0258*/ 	.word	0x000000ff
        /*025c*/ 	.word	0x00000058
        /*0260*/ 	.short	0x0100
        /*0262*/ 	.byte	0x04
	.zero		1


	//   ....[23]....
        /*0264*/ 	.word	0x000007a0
        /*0268*/ 	.word	0x000000ff
        /*026c*/ 	.word	0x00000168
        /*0270*/ 	.short	0x0100
        /*0272*/ 	.byte	0x04
	.zero		1


	//   ....[24]....
        /*0274*/ 	.word	0x000007b0
        /*0278*/ 	.word	0x000000ff
        /*027c*/ 	.word	0x00000060
        /*0280*/ 	.short	0x0100
        /*0282*/ 	.byte	0x04
	.zero		1


	//   ....[25]....
        /*0284*/ 	.word	0x000007c0
        /*0288*/ 	.word	0x000000ff
        /*028c*/ 	.word	0x00000170
        /*0290*/ 	.short	0x0100
        /*0292*/ 	.byte	0x04
	.zero		1


	//   ....[26]....
        /*0294*/ 	.word	0x000007d0
        /*0298*/ 	.word	0x000000ff
        /*029c*/ 	.word	0x00000068
        /*02a0*/ 	.short	0x0100
        /*02a2*/ 	.byte	0x04
	.zero		1


	//   ....[27]....
        /*02a4*/ 	.word	0x000007e0
        /*02a8*/ 	.word	0x000000ff
        /*02ac*/ 	.word	0x00000178
        /*02b0*/ 	.short	0x0100
        /*02b2*/ 	.byte	0x04
	.zero		1


	//   ....[28]....
        /*02b4*/ 	.word	0x000007f0
        /*02b8*/ 	.word	0x000000ff
        /*02bc*/ 	.word	0x00000070
        /*02c0*/ 	.short	0x0100
        /*02c2*/ 	.byte	0x04
	.zero		1


	//   ....[29]....
        /*02c4*/ 	.word	0x00000800
        /*02c8*/ 	.word	0x000000ff
        /*02cc*/ 	.word	0x00000180
        /*02d0*/ 	.short	0x0100
        /*02d2*/ 	.byte	0x04
	.zero		1


	//   ....[30]....
        /*02d4*/ 	.word	0x00000810
        /*02d8*/ 	.word	0x000000ff
        /*02dc*/ 	.word	0x00000078
        /*02e0*/ 	.short	0x0100
        /*02e2*/ 	.byte	0x04
	.zero		1


	//   ....[31]....
        /*02e4*/ 	.word	0x00000820
        /*02e8*/ 	.word	0x000000ff
        /*02ec*/ 	.word	0x00000188
        /*02f0*/ 	.short	0x0100
        /*02f2*/ 	.byte	0x04
	.zero		1


	//   ....[32]....
        /*02f4*/ 	.word	0x00000830
        /*02f8*/ 	.word	0x000000ff
        /*02fc*/ 	.word	0x00000080
        /*0300*/ 	.short	0x0100
        /*0302*/ 	.byte	0x04
	.zero		1


	//   ....[33]....
        /*0304*/ 	.word	0x00000840
        /*0308*/ 	.word	0x000000ff
        /*030c*/ 	.word	0x00000190
        /*0310*/ 	.short	0x0100
        /*0312*/ 	.byte	0x04
	.zero		1


	//   ....[34]....
        /*0314*/ 	.word	0x00000850
        /*0318*/ 	.word	0x000000ff
        /*031c*/ 	.word	0x00000088
        /*0320*/ 	.short	0x0100
        /*0322*/ 	.byte	0x04
	.zero		1


	//   ....[35]....
        /*0324*/ 	.word	0x00000860
        /*0328*/ 	.word	0x000000ff
        /*032c*/ 	.word	0x00000198
        /*0330*/ 	.short	0x0100
        /*0332*/ 	.byte	0x04
	.zero		1


	//   ....[36]....
        /*0334*/ 	.word	0x00000870
        /*0338*/ 	.word	0x000000ff
        /*033c*/ 	.word	0x00000090
        /*0340*/ 	.short	0x0100
        /*0342*/ 	.byte	0x04
	.zero		1


	//   ....[37]....
        /*0344*/ 	.word	0x00000880
        /*0348*/ 	.word	0x000000ff
        /*034c*/ 	.word	0x000001a0
        /*0350*/ 	.short	0x0100
        /*0352*/ 	.byte	0x04
	.zero		1


	//   ....[38]....
        /*0354*/ 	.word	0x00000890
        /*0358*/ 	.word	0x000000ff
        /*035c*/ 	.word	0x00000098
        /*0360*/ 	.short	0x0100
        /*0362*/ 	.byte	0x04
	.zero		1


	//   ....[39]....
        /*0364*/ 	.word	0x000008a0
        /*0368*/ 	.word	0x000000ff
        /*036c*/ 	.word	0x000001a8
        /*0370*/ 	.short	0x0100
        /*0372*/ 	.byte	0x04
	.zero		1


	//   ....[40]....
        /*0374*/ 	.word	0x000008b0
        /*0378*/ 	.word	0x000000ff
        /*037c*/ 	.word	0x000000a0
        /*0380*/ 	.short	0x0100
        /*0382*/ 	.byte	0x04
	.zero		1


	//   ....[41]....
        /*0384*/ 	.word	0x000008c0
        /*0388*/ 	.word	0x000000ff
        /*038c*/ 	.word	0x000001b0
        /*0390*/ 	.short	0x0100
        /*0392*/ 	.byte	0x04
	.zero		1


	//   ....[42]....
        /*0394*/ 	.word	0x000008d0
        /*0398*/ 	.word	0x000000ff
        /*039c*/ 	.word	0x000000a8
        /*03a0*/ 	.short	0x0100
        /*03a2*/ 	.byte	0x04
	.zero		1


	//   ....[43]....
        /*03a4*/ 	.word	0x000008e0
        /*03a8*/ 	.word	0x000000ff
        /*03ac*/ 	.word	0x000001b8
        /*03b0*/ 	.short	0x0100
        /*03b2*/ 	.byte	0x04
	.zero		1


	//   ....[44]....
        /*03b4*/ 	.word	0x000008f0
        /*03b8*/ 	.word	0x000000ff
        /*03bc*/ 	.word	0x000000b0
        /*03c0*/ 	.short	0x0100
        /*03c2*/ 	.byte	0x04
	.zero		1


	//   ....[45]....
        /*03c4*/ 	.word	0x00000900
        /*03c8*/ 	.word	0x000000ff
        /*03cc*/ 	.word	0x000001c0
        /*03d0*/ 	.short	0x0100
        /*03d2*/ 	.byte	0x04
	.zero		1


	//   ....[46]....
        /*03d4*/ 	.word	0x00000910
        /*03d8*/ 	.word	0x000000ff
        /*03dc*/ 	.word	0x000000b8
        /*03e0*/ 	.short	0x0100
        /*03e2*/ 	.byte	0x04
	.zero		1


	//   ....[47]....
        /*03e4*/ 	.word	0x00000920
        /*03e8*/ 	.word	0x000000ff
        /*03ec*/ 	.word	0x000001c8
        /*03f0*/ 	.short	0x0100
        /*03f2*/ 	.byte	0x04
	.zero		1


	//   ....[48]....
        /*03f4*/ 	.word	0x00000930
        /*03f8*/ 	.word	0x000000ff
        /*03fc*/ 	.word	0x000000c0
        /*0400*/ 	.short	0x0100
        /*0402*/ 	.byte	0x04
	.zero		1


	//   ....[49]....
        /*0404*/ 	.word	0x00000940
        /*0408*/ 	.word	0x000000ff
        /*040c*/ 	.word	0x000001d0
        /*0410*/ 	.short	0x0100
        /*0412*/ 	.byte	0x04
	.zero		1


	//   ....[50]....
        /*0414*/ 	.word	0x00000950
        /*0418*/ 	.word	0x000000ff
        /*041c*/ 	.word	0x000000c8
        /*0420*/ 	.short	0x0100
        /*0422*/ 	.byte	0x04
	.zero		1


	//   ....[51]....
        /*0424*/ 	.word	0x00000960
        /*0428*/ 	.word	0x000000ff
        /*042c*/ 	.word	0x000001d8
        /*0430*/ 	.short	0x0100
        /*0432*/ 	.byte	0x04
	.zero		1


	//   ....[52]....
        /*0434*/ 	.word	0x00000970
        /*0438*/ 	.word	0x000000ff
        /*043c*/ 	.word	0x000000d0
        /*0440*/ 	.short	0x0100
        /*0442*/ 	.byte	0x04
	.zero		1


	//   ....[53]....
        /*0444*/ 	.word	0x00000980
        /*0448*/ 	.word	0x000000ff
        /*044c*/ 	.word	0x000001e0
        /*0450*/ 	.short	0x0100
        /*0452*/ 	.byte	0x04
	.zero		1


	//   ....[54]....
        /*0454*/ 	.word	0x00000990
        /*0458*/ 	.word	0x000000ff
        /*045c*/ 	.word	0x000000d8
        /*0460*/ 	.short	0x0100
        /*0462*/ 	.byte	0x04
	.zero		1


	//   ....[55]....
        /*0464*/ 	.word	0x000009a0
        /*0468*/ 	.word	0x000000ff
        /*046c*/ 	.word	0x000001e8
        /*0470*/ 	.short	0x0100
        /*0472*/ 	.byte	0x04
	.zero		1


	//   ....[56]....
        /*0474*/ 	.word	0x000009b0
        /*0478*/ 	.word	0x000000ff
        /*047c*/ 	.word	0x000000e0
        /*0480*/ 	.short	0x0100
        /*0482*/ 	.byte	0x04
	.zero		1


	//   ....[57]....
        /*0484*/ 	.word	0x000009c0
        /*0488*/ 	.word	0x000000ff
        /*048c*/ 	.word	0x000001f0
        /*0490*/ 	.short	0x0100
        /*0492*/ 	.byte	0x04
	.zero		1


	//   ....[58]....
        /*0494*/ 	.word	0x000009d0
        /*0498*/ 	.word	0x000000ff
        /*049c*/ 	.word	0x000000e8
        /*04a0*/ 	.short	0x0100
        /*04a2*/ 	.byte	0x04
	.zero		1


	//   ....[59]....
        /*04a4*/ 	.word	0x000009e0
        /*04a8*/ 	.word	0x000000ff
        /*04ac*/ 	.word	0x000001f8
        /*04b0*/ 	.short	0x0100
        /*04b2*/ 	.byte	0x04
	.zero		1


	//   ....[60]....
        /*04b4*/ 	.word	0x000009f0
        /*04b8*/ 	.word	0x000000ff
        /*04bc*/ 	.word	0x000000f0
        /*04c0*/ 	.short	0x0100
        /*04c2*/ 	.byte	0x04
	.zero		1


	//   ....[61]....
        /*04c4*/ 	.word	0x00000a00
        /*04c8*/ 	.word	0x000000ff
        /*04cc*/ 	.word	0x00000200
        /*04d0*/ 	.short	0x0100
        /*04d2*/ 	.byte	0x04
	.zero		1


	//   ....[62]....
        /*04d4*/ 	.word	0x00000a10
        /*04d8*/ 	.word	0x000000ff
        /*04dc*/ 	.word	0x000000f8
        /*04e0*/ 	.short	0x0100
        /*04e2*/ 	.byte	0x04
	.zero		1


	//   ....[63]....
        /*04e4*/ 	.word	0x00000a20
        /*04e8*/ 	.word	0x000000ff
        /*04ec*/ 	.word	0x00000208
        /*04f0*/ 	.short	0x0100
        /*04f2*/ 	.byte	0x04
	.zero		1


	//   ....[64]....
        /*04f4*/ 	.word	0x00000a30
        /*04f8*/ 	.word	0x000000ff
        /*04fc*/ 	.word	0x00000100
        /*0500*/ 	.short	0x0100
        /*0502*/ 	.byte	0x04
	.zero		1


	//   ....[65]....
        /*0504*/ 	.word	0x00000a40
        /*0508*/ 	.word	0x000000ff
        /*050c*/ 	.word	0x00000210
        /*0510*/ 	.short	0x0100
        /*0512*/ 	.byte	0x04
	.zero		1


	//   ....[66]....
        /*0514*/ 	.word	0x00000a50
        /*0518*/ 	.word	0x000000ff
        /*051c*/ 	.word	0x00000108
        /*0520*/ 	.short	0x0100
        /*0522*/ 	.byte	0x04
	.zero		1


	//   ....[67]....
        /*0524*/ 	.word	0x00000a60
        /*0528*/ 	.word	0x000000ff
        /*052c*/ 	.word	0x00000218
        /*0530*/ 	.short	0x0100
        /*0532*/ 	.byte	0x04
	.zero		1


	//   ....[68]....
        /*0534*/ 	.word	0x00000ba0
        /*0538*/ 	.word	0x000000ff
        /*053c*/ 	.word	0x00000220
        /*0540*/ 	.short	0x0100
        /*0542*/ 	.byte	0x04
	.zero		1


	//   ....[69]....
        /*0544*/ 	.word	0x00000bb0
        /*0548*/ 	.word	0x000000ff
        /*054c*/ 	.word	0x00000230
        /*0550*/ 	.short	0x0100
        /*0552*/ 	.byte	0x04
	.zero		1


	//   ....[70]....
        /*0554*/ 	.word	0x00000bc0
        /*0558*/ 	.word	0x000000ff
        /*055c*/ 	.word	0x00000228
        /*0560*/ 	.short	0x0100
        /*0562*/ 	.byte	0x04
	.zero		1


	//   ....[71]....
        /*0564*/ 	.word	0x00000bd0
        /*0568*/ 	.word	0x000000ff
        /*056c*/ 	.word	0x00000238
        /*0570*/ 	.short	0x0100
        /*0572*/ 	.byte	0x04
	.zero		1


	//   ....[72]....
        /*0574*/ 	.word	0x00000cc0
        /*0578*/ 	.word	0x000000ff
        /*057c*/ 	.word	0x00000240
        /*0580*/ 	.short	0x0100
        /*0582*/ 	.byte	0x06
	.zero		1


	//   ....[73]....
        /*0584*/ 	.word	0x00000cd0
        /*0588*/ 	.word	0x000000ff
        /*058c*/ 	.word	0x00000248
        /*0590*/ 	.short	0x0100
        /*0592*/ 	.byte	0x06
	.zero		1


	//   ....[74]....
        /*0594*/ 	.word	0x00000e10
        /*0598*/ 	.word	0x000000ff
        /*059c*/ 	.word	0x00000250
        /*05a0*/ 	.short	0x0100
        /*05a2*/ 	.byte	0x06
	.zero		1


	//   ....[75]....
        /*05a4*/ 	.word	0x00000e20
        /*05a8*/ 	.word	0x000000ff
        /*05ac*/ 	.word	0x00000260
        /*05b0*/ 	.short	0x0100
        /*05b2*/ 	.byte	0x06
	.zero		1


	//   ....[76]....
        /*05b4*/ 	.word	0x00000e30
        /*05b8*/ 	.word	0x000000ff
        /*05bc*/ 	.word	0x00000258
        /*05c0*/ 	.short	0x0100
        /*05c2*/ 	.byte	0x06
	.zero		1


	//   ....[77]....
        /*05c4*/ 	.word	0x00000e40
        /*05c8*/ 	.word	0x000000ff
        /*05cc*/ 	.word	0x00000268
        /*05d0*/ 	.short	0x0100
        /*05d2*/ 	.byte	0x06
	.zero		1


	//   ....[78]....
        /*05d4*/ 	.word	0x00000f70
        /*05d8*/ 	.word	0x000000ff
        /*05dc*/ 	.word	0x00000270
        /*05e0*/ 	.short	0x0100
        /*05e2*/ 	.byte	0x04
	.zero		1


	//   ....[79]....
        /*05e4*/ 	.word	0x00000f80
        /*05e8*/ 	.word	0x000000ff
        /*05ec*/ 	.word	0x00000290
        /*05f0*/ 	.short	0x0100
        /*05f2*/ 	.byte	0x04
	.zero		1


	//   ....[80]....
        /*05f4*/ 	.word	0x00000f90
        /*05f8*/ 	.word	0x000000ff
        /*05fc*/ 	.word	0x00000278
        /*0600*/ 	.short	0x0100
        /*0602*/ 	.byte	0x04
	.zero		1


	//   ....[81]....
        /*0604*/ 	.word	0x00000fa0
        /*0608*/ 	.word	0x000000ff
        /*060c*/ 	.word	0x00000298
        /*0610*/ 	.short	0x0100
        /*0612*/ 	.byte	0x04
	.zero		1


	//   ....[82]....
        /*0614*/ 	.word	0x00000fb0
        /*0618*/ 	.word	0x000000ff
        /*061c*/ 	.word	0x00000280
        /*0620*/ 	.short	0x0100
        /*0622*/ 	.byte	0x04
	.zero		1


	//   ....[83]....
        /*0624*/ 	.word	0x00000fc0
        /*0628*/ 	.word	0x000000ff
        /*062c*/ 	.word	0x000002a0
        /*0630*/ 	.short	0x0100
        /*0632*/ 	.byte	0x04
	.zero		1


	//   ....[84]....
        /*0634*/ 	.word	0x00000fd0
        /*0638*/ 	.word	0x000000ff
        /*063c*/ 	.word	0x00000288
        /*0640*/ 	.short	0x0100
        /*0642*/ 	.byte	0x04
	.zero		1


	//   ....[85]....
        /*0644*/ 	.word	0x00000fe0
        /*0648*/ 	.word	0x000000ff
        /*064c*/ 	.word	0x000002a8
        /*0650*/ 	.short	0x0100
        /*0652*/ 	.byte	0x04
	.zero		1


	//   ....[86]....
        /*0654*/ 	.word	0x000010d0
        /*0658*/ 	.word	0x000000ff
        /*065c*/ 	.word	0x000002b0
        /*0660*/ 	.short	0x0100
        /*0662*/ 	.byte	0x04
	.zero		1


	//   ....[87]....
        /*0664*/ 	.word	0x000010e0
        /*0668*/ 	.word	0x000000ff
        /*066c*/ 	.word	0x000002c0
        /*0670*/ 	.short	0x0100
        /*0672*/ 	.byte	0x04
	.zero		1


	//   ....[88]....
        /*0674*/ 	.word	0x000010f0
        /*0678*/ 	.word	0x000000ff
        /*067c*/ 	.word	0x000002b8
        /*0680*/ 	.short	0x0100
        /*0682*/ 	.byte	0x04
	.zero		1


	//   ....[89]....
        /*0684*/ 	.word	0x00001100
        /*0688*/ 	.word	0x000000ff
        /*068c*/ 	.word	0x000002c8
        /*0690*/ 	.short	0x0100
        /*0692*/ 	.byte	0x04
	.zero		1


	//   ....[90]....
        /*0694*/ 	.word	0x00001cb0
        /*0698*/ 	.word	0x00000000
        /*069c*/ 	.word	0x000002c0
        /*06a0*/ 	.short	0x010a
        /*06a2*/ 	.byte	0xff
	.zero		1


	//   ....[91]....
        /*06a4*/ 	.word	0x00001ce0
        /*06a8*/ 	.word	0x00000000
        /*06ac*/ 	.word	0x000002b0
        /*06b0*/ 	.short	0x0101
        /*06b2*/ 	.byte	0xff
	.zero		1


	//   ....[92]....
        /*06b4*/ 	.word	0x00001db0
        /*06b8*/ 	.word	0x000000ff
        /*06bc*/ 	.word	0x00000110
        /*06c0*/ 	.short	0x010a
        /*06c2*/ 	.byte	0x04
	.zero		1


	//   ....[93]....
        /*06c4*/ 	.word	0x00001e30
        /*06c8*/ 	.word	0x000000ff
        /*06cc*/ 	.word	0x00000110
        /*06d0*/ 	.short	0x010a
        /*06d2*/ 	.byte	0x21
	.zero		1


	//   ....[94]....
        /*06d4*/ 	.word	0x00001fc0
        /*06d8*/ 	.word	0x000000ff
        /*06dc*/ 	.word	0x00000110
        /*06e0*/ 	.short	0x010a
        /*06e2*/ 	.byte	0x08
	.zero		1


	//   ....[95]....
        /*06e4*/ 	.word	0x000020e0
        /*06e8*/ 	.word	0x000000ff
        /*06ec*/ 	.word	0x00000248
        /*06f0*/ 	.short	0x0101
        /*06f2*/ 	.byte	0x06
	.zero		1


	//   ....[96]....
        /*06f4*/ 	.word	0x00002100
        /*06f8*/ 	.word	0x000000ff
        /*06fc*/ 	.word	0x00000110
        /*0700*/ 	.short	0x010a
        /*0702*/ 	.byte	0x04
	.zero		1


	//   ....[97]....
        /*0704*/ 	.word	0x00002180
        /*0708*/ 	.word	0x000000ff
        /*070c*/ 	.word	0x00000110
        /*0710*/ 	.short	0x010a
        /*0712*/ 	.byte	0x11
	.zero		1


	//   ....[98]....
        /*0714*/ 	.word	0x00002310
        /*0718*/ 	.word	0x000000ff
        /*071c*/ 	.word	0x00000110
        /*0720*/ 	.short	0x010a
        /*0722*/ 	.byte	0x07
	.zero		1


	//   ....[99]....
        /*0724*/ 	.word	0x00002460
        /*0728*/ 	.word	0x00000003
        /*072c*/ 	.word	0x00000250
        /*0730*/ 	.short	0x010a
        /*0732*/ 	.byte	0xff
	.zero		1


	//   ....[100]....
        /*0734*/ 	.word	0x000025b0
        /*0738*/ 	.word	0x00000000
        /*073c*/ 	.word	0x00000000
        /*0740*/ 	.short	0x0101
        /*0742*/ 	.byte	0xff
	.zero		1


	//   ....[101]....
        /*0744*/ 	.word	0x00002b60
        /*0748*/ 	.word	0x000000ff
        /*074c*/ 	.word	0x00000000
        /*0750*/ 	.short	0x010a
        /*0752*/ 	.byte	0x04
	.zero		1


	//   ....[102]....
        /*0754*/ 	.word	0x00002bf0
        /*0758*/ 	.word	0x000000ff
        /*075c*/ 	.word	0x00000000
        /*0760*/ 	.short	0x010a
        /*0762*/ 	.byte	0x05
	.zero		1


	//   ....[103]....
        /*0764*/ 	.word	0x00002c80
        /*0768*/ 	.word	0x000000ff
        /*076c*/ 	.word	0x00000000
        /*0770*/ 	.short	0x010a
        /*0772*/ 	.byte	0x05
	.zero		1


	//   ....[104]....
        /*0774*/ 	.word	0x00002d10
        /*0778*/ 	.word	0x000000ff
        /*077c*/ 	.word	0x00000000
        /*0780*/ 	.short	0x010a
        /*0782*/ 	.byte	0x05
	.zero		1


	//   ....[105]....
        /*0784*/ 	.word	0x00002da0
        /*0788*/ 	.word	0x000000ff
        /*078c*/ 	.word	0x00000000
        /*0790*/ 	.short	0x010a
        /*0792*/ 	.byte	0x05
	.zero		1


	//   ....[106]....
        /*0794*/ 	.word	0x00002e30
        /*0798*/ 	.word	0x000000ff
        /*079c*/ 	.word	0x00000000
        /*07a0*/ 	.short	0x010a
        /*07a2*/ 	.byte	0x05
	.zero		1


	//   ....[107]....
        /*07a4*/ 	.word	0x00002ec0
        /*07a8*/ 	.word	0x000000ff
        /*07ac*/ 	.word	0x00000000
        /*07b0*/ 	.short	0x010a
        /*07b2*/ 	.byte	0x05
	.zero		1


	//   ....[108]....
        /*07b4*/ 	.word	0x00002f50
        /*07b8*/ 	.word	0x000000ff
        /*07bc*/ 	.word	0x00000000
        /*07c0*/ 	.short	0x010a
        /*07c2*/ 	.byte	0x05
	.zero		1


	//   ....[109]....
        /*07c4*/ 	.word	0x00002fe0
        /*07c8*/ 	.word	0x000000ff
        /*07cc*/ 	.word	0x00000000
        /*07d0*/ 	.short	0x010a
        /*07d2*/ 	.byte	0x05
	.zero		1


	//   ....[110]....
        /*07d4*/ 	.word	0x00003070
        /*07d8*/ 	.word	0x000000ff
        /*07dc*/ 	.word	0x00000000
        /*07e0*/ 	.short	0x010a
        /*07e2*/ 	.byte	0x05
	.zero		1


	//   ....[111]....
        /*07e4*/ 	.word	0x00003100
        /*07e8*/ 	.word	0x000000ff
        /*07ec*/ 	.word	0x00000000
        /*07f0*/ 	.short	0x010a
        /*07f2*/ 	.byte	0x05
	.zero		1


	//   ....[112]....
        /*07f4*/ 	.word	0x00003190
        /*07f8*/ 	.word	0x000000ff
        /*07fc*/ 	.word	0x00000000
        /*0800*/ 	.short	0x010a
        /*0802*/ 	.byte	0x05
	.zero		1


	//   ....[113]....
        /*0804*/ 	.word	0x00003220
        /*0808*/ 	.word	0x000000ff
        /*080c*/ 	.word	0x00000000
        /*0810*/ 	.short	0x010a
        /*0812*/ 	.byte	0x05
	.zero		1


	//   ....[114]....
        /*0814*/ 	.word	0x000032b0
        /*0818*/ 	.word	0x000000ff
        /*081c*/ 	.word	0x00000000
        /*0820*/ 	.short	0x010a
        /*0822*/ 	.byte	0x05
	.zero		1


	//   ....[115]....
        /*0824*/ 	.word	0x00003340
        /*0828*/ 	.word	0x000000ff
        /*082c*/ 	.word	0x00000000
        /*0830*/ 	.short	0x010a
        /*0832*/ 	.byte	0x05
	.zero		1


	//   ....[116]....
        /*0834*/ 	.word	0x000033d0
        /*0838*/ 	.word	0x000000ff
        /*083c*/ 	.word	0x00000000
        /*0840*/ 	.short	0x010a
        /*0842*/ 	.byte	0x05
	.zero		1


	//   ....[117]....
        /*0844*/ 	.word	0x00003460
        /*0848*/ 	.word	0x000000ff
        /*084c*/ 	.word	0x00000000
        /*0850*/ 	.short	0x010a
        /*0852*/ 	.byte	0x05
	.zero		1


	//   ....[118]....
        /*0854*/ 	.word	0x000034f0
        /*0858*/ 	.word	0x000000ff
        /*085c*/ 	.word	0x00000000
        /*0860*/ 	.short	0x010a
        /*0862*/ 	.byte	0x05
	.zero		1


	//   ....[119]....
        /*0864*/ 	.word	0x00003580
        /*0868*/ 	.word	0x000000ff
        /*086c*/ 	.word	0x00000000
        /*0870*/ 	.short	0x010a
        /*0872*/ 	.byte	0x05
	.zero		1


	//   ....[120]....
        /*0874*/ 	.word	0x00003610
        /*0878*/ 	.word	0x000000ff
        /*087c*/ 	.word	0x00000000
        /*0880*/ 	.short	0x010a
        /*0882*/ 	.byte	0x05
	.zero		1


	//   ....[121]....
        /*0884*/ 	.word	0x000036a0
        /*0888*/ 	.word	0x000000ff
        /*088c*/ 	.word	0x00000000
        /*0890*/ 	.short	0x010a
        /*0892*/ 	.byte	0x05
	.zero		1


	//   ....[122]....
        /*0894*/ 	.word	0x00003730
        /*0898*/ 	.word	0x000000ff
        /*089c*/ 	.word	0x00000000
        /*08a0*/ 	.short	0x010a
        /*08a2*/ 	.byte	0x05
	.zero		1


	//   ....[123]....
        /*08a4*/ 	.word	0x000037c0
        /*08a8*/ 	.word	0x000000ff
        /*08ac*/ 	.word	0x00000000
        /*08b0*/ 	.short	0x010a
        /*08b2*/ 	.byte	0x05
	.zero		1


	//   ....[124]....
        /*08b4*/ 	.word	0x00003850
        /*08b8*/ 	.word	0x000000ff
        /*08bc*/ 	.word	0x00000000
        /*08c0*/ 	.short	0x010a
        /*08c2*/ 	.byte	0x05
	.zero		1


	//   ....[125]....
        /*08c4*/ 	.word	0x000038e0
        /*08c8*/ 	.word	0x000000ff
        /*08cc*/ 	.word	0x00000000
        /*08d0*/ 	.short	0x010a
        /*08d2*/ 	.byte	0x05
	.zero		1


	//   ....[126]....
        /*08d4*/ 	.word	0x00003970
        /*08d8*/ 	.word	0x000000ff
        /*08dc*/ 	.word	0x00000000
        /*08e0*/ 	.short	0x010a
        /*08e2*/ 	.byte	0x05
	.zero		1


	//   ....[127]....
        /*08e4*/ 	.word	0x00003a00
        /*08e8*/ 	.word	0x000000ff
        /*08ec*/ 	.word	0x00000000
        /*08f0*/ 	.short	0x010a
        /*08f2*/ 	.byte	0x05
	.zero		1


	//   ....[128]....
        /*08f4*/ 	.word	0x00003a90
        /*08f8*/ 	.word	0x000000ff
        /*08fc*/ 	.word	0x00000000
        /*0900*/ 	.short	0x010a
        /*0902*/ 	.byte	0x05
	.zero		1


	//   ....[129]....
        /*0904*/ 	.word	0x00003b20
        /*0908*/ 	.word	0x000000ff
        /*090c*/ 	.word	0x00000000
        /*0910*/ 	.short	0x010a
        /*0912*/ 	.byte	0x05
	.zero		1


	//   ....[130]....
        /*0914*/ 	.word	0x00003bb0
        /*0918*/ 	.word	0x000000ff
        /*091c*/ 	.word	0x00000000
        /*0920*/ 	.short	0x010a
        /*0922*/ 	.byte	0x05
	.zero		1


	//   ....[131]....
        /*0924*/ 	.word	0x00003c40
        /*0928*/ 	.word	0x000000ff
        /*092c*/ 	.word	0x00000000
        /*0930*/ 	.short	0x010a
        /*0932*/ 	.byte	0x05
	.zero		1


	//   ....[132]....
        /*0934*/ 	.word	0x00003cd0
        /*0938*/ 	.word	0x000000ff
        /*093c*/ 	.word	0x00000000
        /*0940*/ 	.short	0x010a
        /*0942*/ 	.byte	0x05
	.zero		1


	//   ....[133]....
        /*0944*/ 	.word	0x00003d60
        /*0948*/ 	.word	0x000000ff
        /*094c*/ 	.word	0x00000000
        /*0950*/ 	.short	0x010a
        /*0952*/ 	.byte	0x05
	.zero		1


	//   ....[134]....
        /*0954*/ 	.word	0x00003e00
        /*0958*/ 	.word	0x00000000
        /*095c*/ 	.word	0x00000000
        /*0960*/ 	.short	0x010a
        /*0962*/ 	.byte	0xff
	.zero		1


	//   ....[135]....
        /*0964*/ 	.word	0x00003f20
        /*0968*/ 	.word	0x00000002
        /*096c*/ 	.word	0x000002b0
        /*0970*/ 	.short	0x010a
        /*0972*/ 	.byte	0xff
	.zero		1


	//   ....[136]....
        /*0974*/ 	.word	0x00003f90
        /*0978*/ 	.word	0x00000002
        /*097c*/ 	.word	0x00000000
        /*0980*/ 	.short	0x0101
        /*0982*/ 	.byte	0xff
	.zero		1


	//   ....[137]....
        /*0984*/ 	.word	0x00003fb0
        /*0988*/ 	.word	0x000000ff
        /*098c*/ 	.word	0x00000260
        /*0990*/ 	.short	0x010a
        /*0992*/ 	.byte	0x04
	.zero		1


	//   ....[138]....
        /*0994*/ 	.word	0x000040d0
        /*0998*/ 	.word	0x00000002
        /*099c*/ 	.word	0x00000250
        /*09a0*/ 	.short	0x010a
        /*09a2*/ 	.byte	0xff
	.zero		1


	//   ....[139]....
        /*09a4*/ 	.word	0x000041d0
        /*09a8*/ 	.word	0x00000002
        /*09ac*/ 	.word	0x00000000
        /*09b0*/ 	.short	0x0101
        /*09b2*/ 	.byte	0xff
	.zero		1


	//   ....[140]....
        /*09b4*/ 	.word	0x00004260
        /*09b8*/ 	.word	0x000000ff
        /*09bc*/ 	.word	0x00000260
        /*09c0*/ 	.short	0x0106
        /*09c2*/ 	.byte	0x04
	.zero		1


	//   ....[141]....
        /*09c4*/ 	.word	0x00004280
        /*09c8*/ 	.word	0x000000ff
        /*09cc*/ 	.word	0x00000260
        /*09d0*/ 	.short	0x010a
        /*09d2*/ 	.byte	0x04
	.zero		1


	//   ....[142]....
        /*09d4*/ 	.word	0x00004310
        /*09d8*/ 	.word	0x000000ff
        /*09dc*/ 	.word	0x00000260
        /*09e0*/ 	.short	0x0106
        /*09e2*/ 	.byte	0x07
	.zero		1


	//   ....[143]....
        /*09e4*/ 	.word	0x00004350
        /*09e8*/ 	.word	0x00000000
        /*09ec*/ 	.word	0x00000260
        /*09f0*/ 	.short	0x010a
        /*09f2*/ 	.byte	0xff
	.zero		1


	//   ....[144]....
        /*09f4*/ 	.word	0x00004840
        /*09f8*/ 	.word	0x00000000
        /*09fc*/ 	.word	0x00000250
        /*0a00*/ 	.short	0x010a
        /*0a02*/ 	.byte	0xff
	.zero		1


	//   ....[145]....
        /*0a04*/ 	.word	0x00004940
        /*0a08*/ 	.word	0x00000003
        /*0a0c*/ 	.word	0x00000000
        /*0a10*/ 	.short	0x0101
        /*0a12*/ 	.byte	0xff
	.zero		1


	//   ....[146]....
        /*0a14*/ 	.word	0x00004950
        /*0a18*/ 	.word	0x000000ff
        /*0a1c*/ 	.word	0x00000000
        /*0a20*/ 	.short	0x010a
        /*0a22*/ 	.byte	0x04
	.zero		1


	//   ....[147]....
        /*0a24*/ 	.word	0x00004970
        /*0a28*/ 	.word	0x000000ff
        /*0a2c*/ 	.word	0x00000290
        /*0a30*/ 	.short	0x010a
        /*0a32*/ 	.byte	0x13
	.zero		1


	//   ....[148]....
        /*0a34*/ 	.word	0x00004ab0
        /*0a38*/ 	.word	0x000000ff
        /*0a3c*/ 	.word	0x00000000
        /*0a40*/ 	.short	0x010a
        /*0a42*/ 	.byte	0x06
	.zero		1


	//   ....[149]....
        /*0a44*/ 	.word	0x00004bb0
        /*0a48*/ 	.word	0x000000ff
        /*0a4c*/ 	.word	0x00000000
        /*0a50*/ 	.short	0x010a
        /*0a52*/ 	.byte	0x04
	.zero		1


	//   ....[150]....
        /*0a54*/ 	.word	0x00004d90
        /*0a58*/ 	.word	0x000000ff
        /*0a5c*/ 	.word	0x00000000
        /*0a60*/ 	.short	0x010a
        /*0a62*/ 	.byte	0x04
	.zero		1


	//   ....[151]....
        /*0a64*/ 	.word	0x00004e20
        /*0a68*/ 	.word	0x000000ff
        /*0a6c*/ 	.word	0x00000000
        /*0a70*/ 	.short	0x010a
        /*0a72*/ 	.byte	0x05
	.zero		1


	//   ....[152]....
        /*0a74*/ 	.word	0x00004eb0
        /*0a78*/ 	.word	0x000000ff
        /*0a7c*/ 	.word	0x00000000
        /*0a80*/ 	.short	0x010a
        /*0a82*/ 	.byte	0x05
	.zero		1


	//   ....[153]....
        /*0a84*/ 	.word	0x00004f40
        /*0a88*/ 	.word	0x000000ff
        /*0a8c*/ 	.word	0x00000000
        /*0a90*/ 	.short	0x010a
        /*0a92*/ 	.byte	0x04
	.zero		1


	//   ....[154]....
        /*0a94*/ 	.word	0x000053f0
        /*0a98*/ 	.word	0x0000000c
        /*0a9c*/ 	.word	0x00000250
        /*0aa0*/ 	.short	0x010a
        /*0aa2*/ 	.byte	0xff
	.zero		1


	//   ....[155]....
        /*0aa4*/ 	.word	0x00005560
        /*0aa8*/ 	.word	0x00000000
        /*0aac*/ 	.word	0x00000000
        /*0ab0*/ 	.short	0x0101
        /*0ab2*/ 	.byte	0xff
	.zero		1


	//   ....[156]....
        /*0ab4*/ 	.word	0x000059f0
        /*0ab8*/ 	.word	0x000000ff
        /*0abc*/ 	.word	0x00000248
        /*0ac0*/ 	.short	0x010a
        /*0ac2*/ 	.byte	0x15
	.zero		1


	//   ....[157]....
        /*0ac4*/ 	.word	0x00005b70
        /*0ac8*/ 	.word	0x000000ff
        /*0acc*/ 	.word	0x00000230
        /*0ad0*/ 	.short	0x010a
        /*0ad2*/ 	.byte	0x15
	.zero		1


	//   ....[158]....
        /*0ad4*/ 	.word	0x00005cf0
        /*0ad8*/ 	.word	0x000000ff
        /*0adc*/ 	.word	0x00000220
        /*0ae0*/ 	.short	0x010b
        /*0ae2*/ 	.byte	0x15
	.zero		1


	//   ....[159]....
        /*0ae4*/ 	.word	0x00005d00
        /*0ae8*/ 	.word	0x000000ff
        /*0aec*/ 	.word	0x00000000
        /*0af0*/ 	.short	0x0101
        /*0af2*/ 	.byte	0x06
	.zero		1


	//   ....[160]....
        /*0af4*/ 	.word	0x00005d10
        /*0af8*/ 	.word	0x000000ff
        /*0afc*/ 	.word	0x00000238
        /*0b00*/ 	.short	0x010a
        /*0b02*/ 	.byte	0x15
	.zero		1


	//   ....[161]....
        /*0b04*/ 	.word	0x00005f00
        /*0b08*/ 	.word	0x000000ff
        /*0b0c*/ 	.word	0x00000228
        /*0b10*/ 	.short	0x010b
        /*0b12*/ 	.byte	0x15
	.zero		1


	//   ....[162]....
        /*0b14*/ 	.word	0x00005f10
        /*0b18*/ 	.word	0x000000ff
        /*0b1c*/ 	.word	0x00000000
        /*0b20*/ 	.short	0x0101
        /*0b22*/ 	.byte	0x21
	.zero		1


	//   ....[163]....
        /*0b24*/ 	.word	0x00005f40
        /*0b28*/ 	.word	0x000000ff
        /*0b2c*/ 	.word	0x00000230
        /*0b30*/ 	.short	0x010a
        /*0b32*/ 	.byte	0x15
	.zero		1


	//   ....[164]....
        /*0b34*/ 	.word	0x00005f80
        /*0b38*/ 	.word	0x00000000
        /*0b3c*/ 	.word	0x00000238
        /*0b40*/ 	.short	0x010a
        /*0b42*/ 	.byte	0xff
	.zero		1


	//   ....[165]....
        /*0b44*/ 	.word	0x00006290
        /*0b48*/ 	.word	0x00000003
        /*0b4c*/ 	.word	0x00000250
        /*0b50*/ 	.short	0x010a
        /*0b52*/ 	.byte	0xff
	.zero		1


	//   ....[166]....
        /*0b54*/ 	.word	0x00006410
        /*0b58*/ 	.word	0x00000000
        /*0b5c*/ 	.word	0x00000000
        /*0b60*/ 	.short	0x0101
        /*0b62*/ 	.byte	0xff
	.zero		1


	//   ....[167]....
        /*0b64*/ 	.word	0x00006f20
        /*0b68*/ 	.word	0x00000003
        /*0b6c*/ 	.word	0x00000220
        /*0b70*/ 	.short	0x010a
        /*0b72*/ 	.byte	0xff
	.zero		1


	//   ....[168]....
        /*0b74*/ 	.word	0x00006f60
        /*0b78*/ 	.word	0x0000002b
        /*0b7c*/ 	.word	0x00000270
        /*0b80*/ 	.short	0x010a
        /*0b82*/ 	.byte	0xff
	.zero		1


	//   ....[169]....
        /*0b84*/ 	.word	0x000070a0
        /*0b88*/ 	.word	0x00000003
        /*0b8c*/ 	.word	0x00000220
        /*0b90*/ 	.short	0x010a
        /*0b92*/ 	.byte	0xff
	.zero		1


	//   ....[170]....
        /*0b94*/ 	.word	0x000071c0
        /*0b98*/ 	.word	0x00000000
        /*0b9c*/ 	.word	0x00000000
        /*0ba0*/ 	.short	0x0101
        /*0ba2*/ 	.byte	0xff
	.zero		1


	//   ....[171]....
        /*0ba4*/ 	.word	0x00007240
        /*0ba8*/ 	.word	0x0000002b
        /*0bac*/ 	.word	0x00000270
        /*0bb0*/ 	.short	0x010a
        /*0bb2*/ 	.byte	0xff
	.zero		1


	//   ....[172]....
        /*0bb4*/ 	.word	0x00007db0
        /*0bb8*/ 	.word	0x00000003
        /*0bbc*/ 	.word	0x00000220
        /*0bc0*/ 	.short	0x010a
        /*0bc2*/ 	.byte	0xff
	.zero		1


	//   ....[173]....
        /*0bc4*/ 	.word	0x00007e60
        /*0bc8*/ 	.word	0x00000003
        /*0bcc*/ 	.word	0x00000220
        /*0bd0*/ 	.short	0x010a
        /*0bd2*/ 	.byte	0xff
	.zero		1


	//   ....[174]....
        /*0bd4*/ 	.word	0x00007f80
        /*0bd8*/ 	.word	0x00000000
        /*0bdc*/ 	.word	0x00000000
        /*0be0*/ 	.short	0x0101
        /*0be2*/ 	.byte	0xff
	.zero		1


	//   ....[175]....
        /*0be4*/ 	.word	0x00008390
        /*0be8*/ 	.word	0x000000ff
        /*0bec*/ 	.word	0x00000000
        /*0bf0*/ 	.short	0x0101
        /*0bf2*/ 	.byte	0x04
	.zero		1


	//   ....[176]....
        /*0bf4*/ 	.word	0x00008c90
        /*0bf8*/ 	.word	0x00000000
        /*0bfc*/ 	.word	0x000002c0
        /*0c00*/ 	.short	0x010a
        /*0c02*/ 	.byte	0xff
	.zero		1


	//   ....[177]....
        /*0c04*/ 	.word	0x00008cf0
        /*0c08*/ 	.word	0x00000000
        /*0c0c*/ 	.word	0x00000110
        /*0c10*/ 	.short	0x010a
        /*0c12*/ 	.byte	0xff
	.zero		1


	//   ....[178]....
        /*0c14*/ 	.word	0x00008d50
        /*0c18*/ 	.word	0x00000000
        /*0c1c*/ 	.word	0x00000110
        /*0c20*/ 	.short	0x010a
        /*0c22*/ 	.byte	0xff
	.zero		1


	//   ....[179]....
        /*0c24*/ 	.word	0x00008da0
        /*0c28*/ 	.word	0x00000003
        /*0c2c*/ 	.word	0x00000250
        /*0c30*/ 	.short	0x010a
        /*0c32*/ 	.byte	0xff
	.zero		1


	//   ....[180]....
        /*0c34*/ 	.word	0x00008e00
        /*0c38*/ 	.word	0x00000000
        /*0c3c*/ 	.word	0x00000000
        /*0c40*/ 	.short	0x010a
        /*0c42*/ 	.byte	0xff
	.zero		1


	//   ....[181]....
        /*0c44*/ 	.word	0x00008e60
        /*0c48*/ 	.word	0x00000000
        /*0c4c*/ 	.word	0x00000000
        /*0c50*/ 	.short	0x010a
        /*0c52*/ 	.byte	0xff
	.zero		1


	//   ....[182]....
        /*0c54*/ 	.word	0x00008ec0
        /*0c58*/ 	.word	0x00000000
        /*0c5c*/ 	.word	0x00000000
        /*0c60*/ 	.short	0x010a
        /*0c62*/ 	.byte	0xff
	.zero		1


	//   ....[183]....
        /*0c64*/ 	.word	0x00008f20
        /*0c68*/ 	.word	0x00000000
        /*0c6c*/ 	.word	0x00000000
        /*0c70*/ 	.short	0x010a
        /*0c72*/ 	.byte	0xff
	.zero		1


	//   ....[184]....
        /*0c74*/ 	.word	0x00008f80
        /*0c78*/ 	.word	0x00000000
        /*0c7c*/ 	.word	0x00000000
        /*0c80*/ 	.short	0x010a
        /*0c82*/ 	.byte	0xff
	.zero		1


	//   ....[185]....
        /*0c84*/ 	.word	0x00008fe0
        /*0c88*/ 	.word	0x00000000
        /*0c8c*/ 	.word	0x00000000
        /*0c90*/ 	.short	0x010a
        /*0c92*/ 	.byte	0xff
	.zero		1


	//   ....[186]....
        /*0c94*/ 	.word	0x00009040
        /*0c98*/ 	.word	0x00000000
        /*0c9c*/ 	.word	0x00000000
        /*0ca0*/ 	.short	0x010a
        /*0ca2*/ 	.byte	0xff
	.zero		1


	//   ....[187]....
        /*0ca4*/ 	.word	0x000090a0
        /*0ca8*/ 	.word	0x00000000
        /*0cac*/ 	.word	0x00000000
        /*0cb0*/ 	.short	0x010a
        /*0cb2*/ 	.byte	0xff
	.zero		1


	//   ....[188]....
        /*0cb4*/ 	.word	0x00009100
        /*0cb8*/ 	.word	0x00000000
        /*0cbc*/ 	.word	0x00000000
        /*0cc0*/ 	.short	0x010a
        /*0cc2*/ 	.byte	0xff
	.zero		1


	//   ....[189]....
        /*0cc4*/ 	.word	0x00009160
        /*0cc8*/ 	.word	0x00000000
        /*0ccc*/ 	.word	0x00000000
        /*0cd0*/ 	.short	0x010a
        /*0cd2*/ 	.byte	0xff
	.zero		1


	//   ....[190]....
        /*0cd4*/ 	.word	0x000091c0
        /*0cd8*/ 	.word	0x00000000
        /*0cdc*/ 	.word	0x00000000
        /*0ce0*/ 	.short	0x010a
        /*0ce2*/ 	.byte	0xff
	.zero		1


	//   ....[191]....
        /*0ce4*/ 	.word	0x00009220
        /*0ce8*/ 	.word	0x00000000
        /*0cec*/ 	.word	0x00000000
        /*0cf0*/ 	.short	0x010a
        /*0cf2*/ 	.byte	0xff
	.zero		1


	//   ....[192]....
        /*0cf4*/ 	.word	0x00009280
        /*0cf8*/ 	.word	0x00000000
        /*0cfc*/ 	.word	0x00000000
        /*0d00*/ 	.short	0x010a
        /*0d02*/ 	.byte	0xff
	.zero		1


	//   ....[193]....
        /*0d04*/ 	.word	0x000092e0
        /*0d08*/ 	.word	0x00000000
        /*0d0c*/ 	.word	0x00000000
        /*0d10*/ 	.short	0x010a
        /*0d12*/ 	.byte	0xff
	.zero		1


	//   ....[194]....
        /*0d14*/ 	.word	0x00009340
        /*0d18*/ 	.word	0x00000000
        /*0d1c*/ 	.word	0x00000000
        /*0d20*/ 	.short	0x010a
        /*0d22*/ 	.byte	0xff
	.zero		1


	//   ....[195]....
        /*0d24*/ 	.word	0x000093a0
        /*0d28*/ 	.word	0x00000000
        /*0d2c*/ 	.word	0x00000000
        /*0d30*/ 	.short	0x010a
        /*0d32*/ 	.byte	0xff
	.zero		1


	//   ....[196]....
        /*0d34*/ 	.word	0x00009400
        /*0d38*/ 	.word	0x00000000
        /*0d3c*/ 	.word	0x00000000
        /*0d40*/ 	.short	0x010a
        /*0d42*/ 	.byte	0xff
	.zero		1


	//   ....[197]....
        /*0d44*/ 	.word	0x00009460
        /*0d48*/ 	.word	0x00000000
        /*0d4c*/ 	.word	0x00000000
        /*0d50*/ 	.short	0x010a
        /*0d52*/ 	.byte	0xff
	.zero		1


	//   ....[198]....
        /*0d54*/ 	.word	0x000094c0
        /*0d58*/ 	.word	0x00000000
        /*0d5c*/ 	.word	0x00000000
        /*0d60*/ 	.short	0x010a
        /*0d62*/ 	.byte	0xff
	.zero		1


	//   ....[199]....
        /*0d64*/ 	.word	0x00009520
        /*0d68*/ 	.word	0x00000000
        /*0d6c*/ 	.word	0x00000000
        /*0d70*/ 	.short	0x010a
        /*0d72*/ 	.byte	0xff
	.zero		1


	//   ....[200]....
        /*0d74*/ 	.word	0x00009580
        /*0d78*/ 	.word	0x00000000
        /*0d7c*/ 	.word	0x00000000
        /*0d80*/ 	.short	0x010a
        /*0d82*/ 	.byte	0xff
	.zero		1


	//   ....[201]....
        /*0d84*/ 	.word	0x000095e0
        /*0d88*/ 	.word	0x00000000
        /*0d8c*/ 	.word	0x00000000
        /*0d90*/ 	.short	0x010a
        /*0d92*/ 	.byte	0xff
	.zero		1


	//   ....[202]....
        /*0d94*/ 	.word	0x00009640
        /*0d98*/ 	.word	0x00000000
        /*0d9c*/ 	.word	0x00000000
        /*0da0*/ 	.short	0x010a
        /*0da2*/ 	.byte	0xff
	.zero		1


	//   ....[203]....
        /*0da4*/ 	.word	0x000096a0
        /*0da8*/ 	.word	0x00000000
        /*0dac*/ 	.word	0x00000000
        /*0db0*/ 	.short	0x010a
        /*0db2*/ 	.byte	0xff
	.zero		1


	//   ....[204]....
        /*0db4*/ 	.word	0x00009700
        /*0db8*/ 	.word	0x00000000
        /*0dbc*/ 	.word	0x00000000
        /*0dc0*/ 	.short	0x010a
        /*0dc2*/ 	.byte	0xff
	.zero		1


	//   ....[205]....
        /*0dc4*/ 	.word	0x00009760
        /*0dc8*/ 	.word	0x00000000
        /*0dcc*/ 	.word	0x00000000
        /*0dd0*/ 	.short	0x010a
        /*0dd2*/ 	.byte	0xff
	.zero		1


	//   ....[206]....
        /*0dd4*/ 	.word	0x000097c0
        /*0dd8*/ 	.word	0x00000000
        /*0ddc*/ 	.word	0x00000000
        /*0de0*/ 	.short	0x010a
        /*0de2*/ 	.byte	0xff
	.zero		1


	//   ....[207]....
        /*0de4*/ 	.word	0x00009820
        /*0de8*/ 	.word	0x00000000
        /*0dec*/ 	.word	0x00000000
        /*0df0*/ 	.short	0x010a
        /*0df2*/ 	.byte	0xff
	.zero		1


	//   ....[208]....
        /*0df4*/ 	.word	0x00009880
        /*0df8*/ 	.word	0x00000000
        /*0dfc*/ 	.word	0x00000000
        /*0e00*/ 	.short	0x010a
        /*0e02*/ 	.byte	0xff
	.zero		1


	//   ....[209]....
        /*0e04*/ 	.word	0x000098e0
        /*0e08*/ 	.word	0x00000000
        /*0e0c*/ 	.word	0x00000000
        /*0e10*/ 	.short	0x010a
        /*0e12*/ 	.byte	0xff
	.zero		1


	//   ....[210]....
        /*0e14*/ 	.word	0x00009940
        /*0e18*/ 	.word	0x00000000
        /*0e1c*/ 	.word	0x00000000
        /*0e20*/ 	.short	0x010a
        /*0e22*/ 	.byte	0xff
	.zero		1


	//   ....[211]....
        /*0e24*/ 	.word	0x000099a0
        /*0e28*/ 	.word	0x00000000
        /*0e2c*/ 	.word	0x00000000
        /*0e30*/ 	.short	0x010a
        /*0e32*/ 	.byte	0xff
	.zero		1


	//   ....[212]....
        /*0e34*/ 	.word	0x00009a00
        /*0e38*/ 	.word	0x00000000
        /*0e3c*/ 	.word	0x00000000
        /*0e40*/ 	.short	0x010a
        /*0e42*/ 	.byte	0xff
	.zero		1


	//   ....[213]....
        /*0e44*/ 	.word	0x00009a50
        /*0e48*/ 	.word	0x00000002
        /*0e4c*/ 	.word	0x000002b0
        /*0e50*/ 	.short	0x010a
        /*0e52*/ 	.byte	0xff
	.zero		1


	//   ....[214]....
        /*0e54*/ 	.word	0x00009ab0
        /*0e58*/ 	.word	0x00000002
        /*0e5c*/ 	.word	0x00000260
        /*0e60*/ 	.short	0x010a
        /*0e62*/ 	.byte	0xff
	.zero		1


	//   ....[215]....
        /*0e64*/ 	.word	0x00009b00
        /*0e68*/ 	.word	0x00000002
        /*0e6c*/ 	.word	0x00000250
        /*0e70*/ 	.short	0x010a
        /*0e72*/ 	.byte	0xff
	.zero		1


	//   ....[216]....
        /*0e74*/ 	.word	0x00009b60
        /*0e78*/ 	.word	0x00000000
        /*0e7c*/ 	.word	0x00000260
        /*0e80*/ 	.short	0x010a
        /*0e82*/ 	.byte	0xff
	.zero		1


	//   ....[217]....
        /*0e84*/ 	.word	0x00009bb0
        /*0e88*/ 	.word	0x00000000
        /*0e8c*/ 	.word	0x00000250
        /*0e90*/ 	.short	0x010a
        /*0e92*/ 	.byte	0xff
	.zero		1


	//   ....[218]....
        /*0e94*/ 	.word	0x00009c10
        /*0e98*/ 	.word	0x00000002
        /*0e9c*/ 	.word	0x00000290
        /*0ea0*/ 	.short	0x010a
        /*0ea2*/ 	.byte	0xff
	.zero		1


	//   ....[219]....
        /*0ea4*/ 	.word	0x00009c70
        /*0ea8*/ 	.word	0x00000000
        /*0eac*/ 	.word	0x00000000
        /*0eb0*/ 	.short	0x010a
        /*0eb2*/ 	.byte	0xff
	.zero		1


	//   ....[220]....
        /*0eb4*/ 	.word	0x00009cd0
        /*0eb8*/ 	.word	0x00000000
        /*0ebc*/ 	.word	0x00000000
        /*0ec0*/ 	.short	0x010a
        /*0ec2*/ 	.byte	0xff
	.zero		1


	//   ....[221]....
        /*0ec4*/ 	.word	0x00009d30
        /*0ec8*/ 	.word	0x00000000
        /*0ecc*/ 	.word	0x00000000
        /*0ed0*/ 	.short	0x010a
        /*0ed2*/ 	.byte	0xff
	.zero		1


	//   ....[222]....
        /*0ed4*/ 	.word	0x00009d90
        /*0ed8*/ 	.word	0x00000000
        /*0edc*/ 	.word	0x00000000
        /*0ee0*/ 	.short	0x010a
        /*0ee2*/ 	.byte	0xff
	.zero		1


	//   ....[223]....
        /*0ee4*/ 	.word	0x00009df0
        /*0ee8*/ 	.word	0x00000000
        /*0eec*/ 	.word	0x00000000
        /*0ef0*/ 	.short	0x010a
        /*0ef2*/ 	.byte	0xff
	.zero		1


	//   ....[224]....
        /*0ef4*/ 	.word	0x00009e40
        /*0ef8*/ 	.word	0x0000000c
        /*0efc*/ 	.word	0x00000250
        /*0f00*/ 	.short	0x010a
        /*0f02*/ 	.byte	0xff
	.zero		1


	//   ....[225]....
        /*0f04*/ 	.word	0x00009ea0
        /*0f08*/ 	.word	0x00000000
        /*0f0c*/ 	.word	0x00000248
        /*0f10*/ 	.short	0x010a
        /*0f12*/ 	.byte	0xff
	.zero		1


	//   ....[226]....
        /*0f14*/ 	.word	0x00009f00
        /*0f18*/ 	.word	0x00000000
        /*0f1c*/ 	.word	0x00000230
        /*0f20*/ 	.short	0x010a
        /*0f22*/ 	.byte	0xff
	.zero		1


	//   ....[227]....
        /*0f24*/ 	.word	0x00009f60
        /*0f28*/ 	.word	0x00000000
        /*0f2c*/ 	.word	0x00000238
        /*0f30*/ 	.short	0x010a
        /*0f32*/ 	.byte	0xff
	.zero		1


	//   ....[228]....
        /*0f34*/ 	.word	0x00009fc0
        /*0f38*/ 	.word	0x00000000
        /*0f3c*/ 	.word	0x00000230
        /*0f40*/ 	.short	0x010a
        /*0f42*/ 	.byte	0xff
	.zero		1


	//   ....[229]....
        /*0f44*/ 	.word	0x0000a010
        /*0f48*/ 	.word	0x00000003
        /*0f4c*/ 	.word	0x00000250
        /*0f50*/ 	.short	0x010a
        /*0f52*/ 	.byte	0xff
	.zero		1


	//   ....[230]....
        /*0f54*/ 	.word	0x0000a060
        /*0f58*/ 	.word	0x00000003
        /*0f5c*/ 	.word	0x00000220
        /*0f60*/ 	.short	0x010a
        /*0f62*/ 	.byte	0xff
	.zero		1


	//   ....[231]....
        /*0f64*/ 	.word	0x0000a0b0
        /*0f68*/ 	.word	0x0000002b
        /*0f6c*/ 	.word	0x00000270
        /*0f70*/ 	.short	0x010a
        /*0f72*/ 	.byte	0xff
	.zero		1


	//   ....[232]....
        /*0f74*/ 	.word	0x0000a100
        /*0f78*/ 	.word	0x00000003
        /*0f7c*/ 	.word	0x00000220
        /*0f80*/ 	.short	0x010a
        /*0f82*/ 	.byte	0xff
	.zero		1


	//----- nvinfo : EIATTR_NUM_MBARRIERS
	.align		4
.L_47:
        /*0f84*/ 	.byte	0x03, 0x38
        /*0f86*/ 	.short	0x005a


	//----- nvinfo : EIATTR_EXIT_INSTR_OFFSETS
	.align		4
        /*0f88*/ 	.byte	0x04, 0x1c
        /*0f8a*/ 	.short	(.L_49 - .L_48)


	//   ....[0]....
.L_48:
        /*0f8c*/ 	.word	0x00003e30


	//   ....[1]....
        /*0f90*/ 	.word	0x00004320


	//   ....[2]....
        /*0f94*/ 	.word	0x00004380


	//   ....[3]....
        /*0f98*/ 	.word	0x000051a0


	//   ....[4]....
        /*0f9c*/ 	.word	0x00005fb0


	//   ....[5]....
        /*0fa0*/ 	.word	0x00005ff0


	//   ....[6]....
        /*0fa4*/ 	.word	0x00008c80


	//----- nvinfo : EIATTR_MAX_THREADS
	.align		4
.L_49:
        /*0fa8*/ 	.byte	0x04, 0x05
        /*0faa*/ 	.short	(.L_51 - .L_50)
.L_50:
        /*0fac*/ 	.word	0x00000100
        /*0fb0*/ 	.word	0x00000001
        /*0fb4*/ 	.word	0x00000001


	//----- nvinfo : EIATTR_CRS_STACK_SIZE
	.align		4
.L_51:
        /*0fb8*/ 	.byte	0x04, 0x1e
        /*0fba*/ 	.short	(.L_53 - .L_52)
.L_52:
        /*0fbc*/ 	.word	0x00000000


	//----- nvinfo : EIATTR_CBANK_PARAM_SIZE
	.align		4
.L_53:
        /*0fc0*/ 	.byte	0x03, 0x19
        /*0fc2*/ 	.short	0x0800


	//----- nvinfo : EIATTR_PARAM_CBANK
	.align		4
        /*0fc4*/ 	.byte	0x04, 0x0a
        /*0fc6*/ 	.short	(.L_55 - .L_54)
	.align		4
.L_54:
        /*0fc8*/ 	.word	index@(.nv.constant0._ZN7cutlass13device_kernelINS_4gemm6kernel13GemmUniversalIN4cute5tupleIJiiiiEEENS1_10collective13CollectiveMmaINS1_35MainloopSm100TmaUmmaWarpSpecializedILi34ELi2ELi4ENS5_IJNS4_1CILi1EEENSA_ILi4EEESB_EEEEENS5_IJNSA_ILi64EEENSA_ILi128EEENSA_ILi32EEEEEEaNS5_IJlSB_lEEEaSJ_NS4_8TiledMMAINS4_8MMA_AtomIJNS4_15SM100_MMA_S8_SSIaaiLi64ELi128ELNS4_4UMMA5MajorE0ELSO_0ELNSN_8SaturateE0EEEEEENS4_6LayoutINS5_IJSB_SB_SB_EEENS5_IJNSA_ILi0EEESU_SU_EEEEENS5_IJNS4_10UnderscoreESX_SX_EEEEENS4_23SM90_TMA_LOAD_MULTICASTENS4_14ComposedLayoutINS4_7SwizzleILi1ELi4ELi3EEENS4_18smem_ptr_flag_bitsILi8EEENSS_INS5_IJNSA_ILi8EEESH_EEENS5_IJSH_SB_EEEEEEEvNS4_8identityENS4_13SM90_TMA_LOADES1A_vS1B_EENS_8epilogue10collective18CollectiveEpilogueINS1E_23Sm100TmaWarpSpecializedILi2ELi2ELi32ELb0ELb0EEEJSI_NS5_IJNSS_ISF_SB_EES1J_EEEaSJ_aSJ_NS1E_6fusion15FusionCallbacksIS1I_NS1L_17LinearCombinationIaiaiLNS_15FloatRoundStyleE2EEESI_S1K_JEEENS4_5SM1004TMEM4LOAD26SM100_TMEM_LOAD_16dp32b32xES1C_NS11_INS12_ILi2ELi4ELi3EEES15_NSS_INS5_IJS16_SF_EEENS5_IJSF_SB_EEEEEEENS4_39AutoVectorizingCopyWithAssumedAlignmentILi128EEENS4_14SM90_TMA_STOREES1Z_S21_S21_EEEvvEEEEvNT_6ParamsE)
        /*0fcc*/ 	.short	0x0380
        /*0fce*/ 	.short	0x0800


	//----- nvinfo : EIATTR_SW_WAR
	.align		4
.L_55:
        /*0fd0*/ 	.byte	0x04, 0x36
        /*0fd2*/ 	.short	(.L_57 - .L_56)
.L_56:
        /*0fd4*/ 	.word	0x00000008
.L_57:


//--------------------- .nv.callgraph             --------------------------
	.section	.nv.callgraph,"",@"SHT_CUDA_CALLGRAPH"
	.align	4
	.sectionentsize	8
	.align		4
        /*0000*/ 	.word	0x00000000
	.align		4
        /*0004*/ 	.word	0xffffffff
	.align		4
        /*0008*/ 	.word	index@(_ZN7cutlass13device_kernelINS_4gemm6kernel13GemmUniversalIN4cute5tupleIJiiiiEEENS1_10collective13CollectiveMmaINS1_35MainloopSm100TmaUmmaWarpSpecializedILi34ELi2ELi4ENS5_IJNS4_1CILi1EEENSA_ILi4EEESB_EEEEENS5_IJNSA_ILi64EEENSA_ILi128EEENSA_ILi32EEEEEEaNS5_IJlSB_lEEEaSJ_NS4_8TiledMMAINS4_8MMA_AtomIJNS4_15SM100_MMA_S8_SSIaaiLi64ELi128ELNS4_4UMMA5MajorE0ELSO_0ELNSN_8SaturateE0EEEEEENS4_6LayoutINS5_IJSB_SB_SB_EEENS5_IJNSA_ILi0EEESU_SU_EEEEENS5_IJNS4_10UnderscoreESX_SX_EEEEENS4_23SM90_TMA_LOAD_MULTICASTENS4_14ComposedLayoutINS4_7SwizzleILi1ELi4ELi3EEENS4_18smem_ptr_flag_bitsILi8EEENSS_INS5_IJNSA_ILi8EEESH_EEENS5_IJSH_SB_EEEEEEEvNS4_8identityENS4_13SM90_TMA_LOADES1A_vS1B_EENS_8epilogue10collective18CollectiveEpilogueINS1E_23Sm100TmaWarpSpecializedILi2ELi2ELi32ELb0ELb0EEEJSI_NS5_IJNSS_ISF_SB_EES1J_EEEaSJ_aSJ_NS1E_6fusion15FusionCallbacksIS1I_NS1L_17LinearCombinationIaiaiLNS_15FloatRoundStyleE2EEESI_S1K_JEEENS4_5SM1004TMEM4LOAD26SM100_TMEM_LOAD_16dp32b32xES1C_NS11_INS12_ILi2ELi4ELi3EEES15_NSS_INS5_IJS16_SF_EEENS5_IJSF_SB_EEEEEEENS4_39AutoVectorizingCopyWithAssumedAlignmentILi128EEENS4_14SM90_TMA_STOREES1Z_S21_S21_EEEvvEEEEvNT_6ParamsE)
	.align		4
        /*000c*/ 	.word	index@(__assertfail)
	.align		4
        /*0010*/ 	.word	0x00000000
	.align		4
        /*0014*/ 	.word	0xfffffffe
	.align		4
        /*0018*/ 	.word	0x00000000
	.align		4
        /*001c*/ 	.word	0xfffffffd
	.align		4
        /*0020*/ 	.word	0x00000000
	.align		4
        /*0024*/ 	.word	0xfffffffc


//--------------------- .nv.constant4             --------------------------
	.section	.nv.constant4,"a",@progbits
	.align	8
	.align		8
.nv.constant4:
        /*0000*/ 	.dword	__assertfail
	.align		8
        /*0008*/ 	.dword	__unnamed_1
	.align		8
        /*0010*/ 	.dword	__unnamed_2
	.align		8
        /*0018*/ 	.dword	_ZN40_INTERNAL_0bd6ef8c_4_k_cu_729447fb_291654cuda3std3__45__cpo5beginE
	.align		8
        /*0020*/ 	.dword	_ZN40_INTERNAL_0bd6ef8c_4_k_cu_729447fb_291654cuda3std3__45__cpo3endE
	.align		8
        /*0028*/ 	.dword	_ZN40_INTERNAL_0bd6ef8c_4_k_cu_729447fb_291654cuda3std3__45__cpo6cbeginE
	.align		8
        /*0030*/ 	.dword	_ZN40_INTERNAL_0bd6ef8c_4_k_cu_729447fb_291654cuda3std3__45__cpo4cendE
	.align		8
        /*0038*/ 	.dword	_ZN40_INTERNAL_0bd6ef8c_4_k_cu_729447fb_291654cuda3std3__442_GLOBAL__N__0bd6ef8c_4_k_cu_729447fb_291656ignoreE
	.align		8
        /*0040*/ 	.dword	_ZN40_INTERNAL_0bd6ef8c_4_k_cu_729447fb_291654cuda3std3__419piecewise_constructE
	.align		8
        /*0048*/ 	.dword	_ZN40_INTERNAL_0bd6ef8c_4_k_cu_729447fb_291654cuda3std3__48in_placeE
	.align		8
        /*0050*/ 	.dword	_ZN40_INTERNAL_0bd6ef8c_4_k_cu_729447fb_291654cuda3std6ranges3__45__cpo4swapE
	.align		8
        /*0058*/ 	.dword	_ZN40_INTERNAL_0bd6ef8c_4_k_cu_729447fb_291654cuda3std6ranges3__45__cpo9iter_moveE
	.align		8
        /*0060*/ 	.dword	_ZN40_INTERNAL_0bd6ef8c_4_k_cu_729447fb_291654cute7productE
	.align		8
        /*0068*/ 	.dword	_ZN40_INTERNAL_0bd6ef8c_4_k_cu_729447fb_291654cute1_E
	.align		8
        /*0070*/ 	.dword	$str$25
	.align		8
        /*0078*/ 	.dword	$str$26
	.align		8
        /*0080*/ 	.dword	$str$27
	.align		8
        /*0088*/ 	.dword	$str$28


//--------------------- .text._ZN7cutlass13device_kernelINS_4gemm6kernel13GemmUniversalIN4cute5tupleIJiiiiEEENS1_10collective13CollectiveMmaINS1_35MainloopSm100TmaUmmaWarpSpecializedILi34ELi2ELi4ENS5_IJNS4_1CILi1EEENSA_ILi4EEESB_EEEEENS5_IJNSA_ILi64EEENSA_ILi128EEENSA_ILi32EEEEEEaNS5_IJlSB_lEEEaSJ_NS4_8TiledMMAINS4_8MMA_AtomIJNS4_15SM100_MMA_S8_SSIaaiLi64ELi128ELNS4_4UMMA5MajorE0ELSO_0ELNSN_8SaturateE0EEEEEENS4_6LayoutINS5_IJSB_SB_SB_EEENS5_IJNSA_ILi0EEESU_SU_EEEEENS5_IJNS4_10UnderscoreESX_SX_EEEEENS4_23SM90_TMA_LOAD_MULTICASTENS4_14ComposedLayoutINS4_7SwizzleILi1ELi4ELi3EEENS4_18smem_ptr_flag_bitsILi8EEENSS_INS5_IJNSA_ILi8EEESH_EEENS5_IJSH_SB_EEEEEEEvNS4_8identityENS4_13SM90_TMA_LOADES1A_vS1B_EENS_8epilogue10collective18CollectiveEpilogueINS1E_23Sm100TmaWarpSpecializedILi2ELi2ELi32ELb0ELb0EEEJSI_NS5_IJNSS_ISF_SB_EES1J_EEEaSJ_aSJ_NS1E_6fusion15FusionCallbacksIS1I_NS1L_17LinearCombinationIaiaiLNS_15FloatRoundStyleE2EEESI_S1K_JEEENS4_5SM1004TMEM4LOAD26SM100_TMEM_LOAD_16dp32b32xES1C_NS11_INS12_ILi2ELi4ELi3EEES15_NSS_INS5_IJS16_SF_EEENS5_IJSF_SB_EEEEEEENS4_39AutoVectorizingCopyWithAssumedAlignmentILi128EEENS4_14SM90_TMA_STOREES1Z_S21_S21_EEEvvEEEEvNT_6ParamsE --------------------------
	.section	.text._ZN7cutlass13device_kernelINS_4gemm6kernel13GemmUniversalIN4cute5tupleIJiiiiEEENS1_10collective13CollectiveMmaINS1_35MainloopSm100TmaUmmaWarpSpecializedILi34ELi2ELi4ENS5_IJNS4_1CILi1EEENSA_ILi4EEESB_EEEEENS5_IJNSA_ILi64EEENSA_ILi128EEENSA_ILi32EEEEEEaNS5_IJlSB_lEEEaSJ_NS4_8TiledMMAINS4_8MMA_AtomIJNS4_15SM100_MMA_S8_SSIaaiLi64ELi128ELNS4_4UMMA5MajorE0ELSO_0ELNSN_8SaturateE0EEEEEENS4_6LayoutINS5_IJSB_SB_SB_EEENS5_IJNSA_ILi0EEESU_SU_EEEEENS5_IJNS4_10UnderscoreESX_SX_EEEEENS4_23SM90_TMA_LOAD_MULTICASTENS4_14ComposedLayoutINS4_7SwizzleILi1ELi4ELi3EEENS4_18smem_ptr_flag_bitsILi8EEENSS_INS5_IJNSA_ILi8EEESH_EEENS5_IJSH_SB_EEEEEEEvNS4_8identityENS4_13SM90_TMA_LOADES1A_vS1B_EENS_8epilogue10collective18CollectiveEpilogueINS1E_23Sm100TmaWarpSpecializedILi2ELi2ELi32ELb0ELb0EEEJSI_NS5_IJNSS_ISF_SB_EES1J_EEEaSJ_aSJ_NS1E_6fusion15FusionCallbacksIS1I_NS1L_17LinearCombinationIaiaiLNS_15FloatRoundStyleE2EEESI_S1K_JEEENS4_5SM1004TMEM4LOAD26SM100_TMEM_LOAD_16dp32b32xES1C_NS11_INS12_ILi2ELi4ELi3EEES15_NSS_INS5_IJS16_SF_EEENS5_IJSF_SB_EEEEEEENS4_39AutoVectorizingCopyWithAssumedAlignmentILi128EEENS4_14SM90_TMA_STOREES1Z_S21_S21_EEEvvEEEEvNT_6ParamsE,"ax",@progbits
	.align	128
.text._ZN7cutlass13device_kernelINS_4gemm6kernel13GemmUniversalIN4cute5tupleIJiiiiEEENS1_10collective13CollectiveMmaINS1_35MainloopSm100TmaUmmaWarpSpecializedILi34ELi2ELi4ENS5_IJNS4_1CILi1EEENSA_ILi4EEESB_EEEEENS5_IJNSA_ILi64EEENSA_ILi128EEENSA_ILi32EEEEEEaNS5_IJlSB_lEEEaSJ_NS4_8TiledMMAINS4_8MMA_AtomIJNS4_15SM100_MMA_S8_SSIaaiLi64ELi128ELNS4_4UMMA5MajorE0ELSO_0ELNSN_8SaturateE0EEEEEENS4_6LayoutINS5_IJSB_SB_SB_EEENS5_IJNSA_ILi0EEESU_SU_EEEEENS5_IJNS4_10UnderscoreESX_SX_EEEEENS4_23SM90_TMA_LOAD_MULTICASTENS4_14ComposedLayoutINS4_7SwizzleILi1ELi4ELi3EEENS4_18smem_ptr_flag_bitsILi8EEENSS_INS5_IJNSA_ILi8EEESH_EEENS5_IJSH_SB_EEEEEEEvNS4_8identityENS4_13SM90_TMA_LOADES1A_vS1B_EENS_8epilogue10collective18CollectiveEpilogueINS1E_23Sm100TmaWarpSpecializedILi2ELi2ELi32ELb0ELb0EEEJSI_NS5_IJNSS_ISF_SB_EES1J_EEEaSJ_aSJ_NS1E_6fusion15FusionCallbacksIS1I_NS1L_17LinearCombinationIaiaiLNS_15FloatRoundStyleE2EEESI_S1K_JEEENS4_5SM1004TMEM4LOAD26SM100_TMEM_LOAD_16dp32b32xES1C_NS11_INS12_ILi2ELi4ELi3EEES15_NSS_INS5_IJS16_SF_EEENS5_IJSF_SB_EEEEEEENS4_39AutoVectorizingCopyWithAssumedAlignmentILi128EEENS4_14SM90_TMA_STOREES1Z_S21_S21_EEEvvEEEEvNT_6ParamsE:
        .type           _ZN7cutlass13device_kernelINS_4gemm6kernel13GemmUniversalIN4cute5tupleIJiiiiEEENS1_10collective13CollectiveMmaINS1_35MainloopSm100TmaUmmaWarpSpecializedILi34ELi2ELi4ENS5_IJNS4_1CILi1EEENSA_ILi4EEESB_EEEEENS5_IJNSA_ILi64EEENSA_ILi128EEENSA_ILi32EEEEEEaNS5_IJlSB_lEEEaSJ_NS4_8TiledMMAINS4_8MMA_AtomIJNS4_15SM100_MMA_S8_SSIaaiLi64ELi128ELNS4_4UMMA5MajorE0ELSO_0ELNSN_8SaturateE0EEEEEENS4_6LayoutINS5_IJSB_SB_SB_EEENS5_IJNSA_ILi0EEESU_SU_EEEEENS5_IJNS4_10UnderscoreESX_SX_EEEEENS4_23SM90_TMA_LOAD_MULTICASTENS4_14ComposedLayoutINS4_7SwizzleILi1ELi4ELi3EEENS4_18smem_ptr_flag_bitsILi8EEENSS_INS5_IJNSA_ILi8EEESH_EEENS5_IJSH_SB_EEEEEEEvNS4_8identityENS4_13SM90_TMA_LOADES1A_vS1B_EENS_8epilogue10collective18CollectiveEpilogueINS1E_23Sm100TmaWarpSpecializedILi2ELi2ELi32ELb0ELb0EEEJSI_NS5_IJNSS_ISF_SB_EES1J_EEEaSJ_aSJ_NS1E_6fusion15FusionCallbacksIS1I_NS1L_17LinearCombinationIaiaiLNS_15FloatRoundStyleE2EEESI_S1K_JEEENS4_5SM1004TMEM4LOAD26SM100_TMEM_LOAD_16dp32b32xES1C_NS11_INS12_ILi2ELi4ELi3EEES15_NSS_INS5_IJS16_SF_EEENS5_IJSF_SB_EEEEEEENS4_39AutoVectorizingCopyWithAssumedAlignmentILi128EEENS4_14SM90_TMA_STOREES1Z_S21_S21_EEEvvEEEEvNT_6ParamsE,@function
        .size           _ZN7cutlass13device_kernelINS_4gemm6kernel13GemmUniversalIN4cute5tupleIJiiiiEEENS1_10collective13CollectiveMmaINS1_35MainloopSm100TmaUmmaWarpSpecializedILi34ELi2ELi4ENS5_IJNS4_1CILi1EEENSA_ILi4EEESB_EEEEENS5_IJNSA_ILi64EEENSA_ILi128EEENSA_ILi32EEEEEEaNS5_IJlSB_lEEEaSJ_NS4_8TiledMMAINS4_8MMA_AtomIJNS4_15SM100_MMA_S8_SSIaaiLi64ELi128ELNS4_4UMMA5MajorE0ELSO_0ELNSN_8SaturateE0EEEEEENS4_6LayoutINS5_IJSB_SB_SB_EEENS5_IJNSA_ILi0EEESU_SU_EEEEENS5_IJNS4_10UnderscoreESX_SX_EEEEENS4_23SM90_TMA_LOAD_MULTICASTENS4_14ComposedLayoutINS4_7SwizzleILi1ELi4ELi3EEENS4_18smem_ptr_flag_bitsILi8EEENSS_INS5_IJNSA_ILi8EEESH_EEENS5_IJSH_SB_EEEEEEEvNS4_8identityENS4_13SM90_TMA_LOADES1A_vS1B_EENS_8epilogue10collective18CollectiveEpilogueINS1E_23Sm100TmaWarpSpecializedILi2ELi2ELi32ELb0ELb0EEEJSI_NS5_IJNSS_ISF_SB_EES1J_EEEaSJ_aSJ_NS1E_6fusion15FusionCallbacksIS1I_NS1L_17LinearCombinationIaiaiLNS_15FloatRoundStyleE2EEESI_S1K_JEEENS4_5SM1004TMEM4LOAD26SM100_TMEM_LOAD_16dp32b32xES1C_NS11_INS12_ILi2ELi4ELi3EEES15_NSS_INS5_IJS16_SF_EEENS5_IJSF_SB_EEEEEEENS4_39AutoVectorizingCopyWithAssumedAlignmentILi128EEENS4_14SM90_TMA_STOREES1Z_S21_S21_EEEvvEEEEvNT_6ParamsE,(.L_x_240 - _ZN7cutlass13device_kernelINS_4gemm6kernel13GemmUniversalIN4cute5tupleIJiiiiEEENS1_10collective13CollectiveMmaINS1_35MainloopSm100TmaUmmaWarpSpecializedILi34ELi2ELi4ENS5_IJNS4_1CILi1EEENSA_ILi4EEESB_EEEEENS5_IJNSA_ILi64EEENSA_ILi128EEENSA_ILi32EEEEEEaNS5_IJlSB_lEEEaSJ_NS4_8TiledMMAINS4_8MMA_AtomIJNS4_15SM100_MMA_S8_SSIaaiLi64ELi128ELNS4_4UMMA5MajorE0ELSO_0ELNSN_8SaturateE0EEEEEENS4_6LayoutINS5_IJSB_SB_SB_EEENS5_IJNSA_ILi0EEESU_SU_EEEEENS5_IJNS4_10UnderscoreESX_SX_EEEEENS4_23SM90_TMA_LOAD_MULTICASTENS4_14ComposedLayoutINS4_7SwizzleILi1ELi4ELi3EEENS4_18smem_ptr_flag_bitsILi8EEENSS_INS5_IJNSA_ILi8EEESH_EEENS5_IJSH_SB_EEEEEEEvNS4_8identityENS4_13SM90_TMA_LOADES1A_vS1B_EENS_8epilogue10collective18CollectiveEpilogueINS1E_23Sm100TmaWarpSpecializedILi2ELi2ELi32ELb0ELb0EEEJSI_NS5_IJNSS_ISF_SB_EES1J_EEEaSJ_aSJ_NS1E_6fusion15FusionCallbacksIS1I_NS1L_17LinearCombinationIaiaiLNS_15FloatRoundStyleE2EEESI_S1K_JEEENS4_5SM1004TMEM4LOAD26SM100_TMEM_LOAD_16dp32b32xES1C_NS11_INS12_ILi2ELi4ELi3EEES15_NSS_INS5_IJS16_SF_EEENS5_IJSF_SB_EEEEEEENS4_39AutoVectorizingCopyWithAssumedAlignmentILi128EEENS4_14SM90_TMA_STOREES1Z_S21_S21_EEEvvEEEEvNT_6ParamsE)
        .other          _ZN7cutlass13device_kernelINS_4gemm6kernel13GemmUniversalIN4cute5tupleIJiiiiEEENS1_10collective13CollectiveMmaINS1_35MainloopSm100TmaUmmaWarpSpecializedILi34ELi2ELi4ENS5_IJNS4_1CILi1EEENSA_ILi4EEESB_EEEEENS5_IJNSA_ILi64EEENSA_ILi128EEENSA_ILi32EEEEEEaNS5_IJlSB_lEEEaSJ_NS4_8TiledMMAINS4_8MMA_AtomIJNS4_15SM100_MMA_S8_SSIaaiLi64ELi128ELNS4_4UMMA5MajorE0ELSO_0ELNSN_8SaturateE0EEEEEENS4_6LayoutINS5_IJSB_SB_SB_EEENS5_IJNSA_ILi0EEESU_SU_EEEEENS5_IJNS4_10UnderscoreESX_SX_EEEEENS4_23SM90_TMA_LOAD_MULTICASTENS4_14ComposedLayoutINS4_7SwizzleILi1ELi4ELi3EEENS4_18smem_ptr_flag_bitsILi8EEENSS_INS5_IJNSA_ILi8EEESH_EEENS5_IJSH_SB_EEEEEEEvNS4_8identityENS4_13SM90_TMA_LOADES1A_vS1B_EENS_8epilogue10collective18CollectiveEpilogueINS1E_23Sm100TmaWarpSpecializedILi2ELi2ELi32ELb0ELb0EEEJSI_NS5_IJNSS_ISF_SB_EES1J_EEEaSJ_aSJ_NS1E_6fusion15FusionCallbacksIS1I_NS1L_17LinearCombinationIaiaiLNS_15FloatRoundStyleE2EEESI_S1K_JEEENS4_5SM1004TMEM4LOAD26SM100_TMEM_LOAD_16dp32b32xES1C_NS11_INS12_ILi2ELi4ELi3EEES15_NSS_INS5_IJS16_SF_EEENS5_IJSF_SB_EEEEEEENS4_39AutoVectorizingCopyWithAssumedAlignmentILi128EEENS4_14SM90_TMA_STOREES1Z_S21_S21_EEEvvEEEEvNT_6ParamsE,@"STO_CUDA_ENTRY STV_DEFAULT"
_ZN7cutlass13device_kernelINS_4gemm6kernel13GemmUniversalIN4cute5tupleIJiiiiEEENS1_10collective13CollectiveMmaINS1_35MainloopSm100TmaUmmaWarpSpecializedILi34ELi2ELi4ENS5_IJNS4_1CILi1EEENSA_ILi4EEESB_EEEEENS5_IJNSA_ILi64EEENSA_ILi128EEENSA_ILi32EEEEEEaNS5_IJlSB_lEEEaSJ_NS4_8TiledMMAINS4_8MMA_AtomIJNS4_15SM100_MMA_S8_SSIaaiLi64ELi128ELNS4_4UMMA5MajorE0ELSO_0ELNSN_8SaturateE0EEEEEENS4_6LayoutINS5_IJSB_SB_SB_EEENS5_IJNSA_ILi0EEESU_SU_EEEEENS5_IJNS4_10UnderscoreESX_SX_EEEEENS4_23SM90_TMA_LOAD_MULTICASTENS4_14ComposedLayoutINS4_7SwizzleILi1ELi4ELi3EEENS4_18smem_ptr_flag_bitsILi8EEENSS_INS5_IJNSA_ILi8EEESH_EEENS5_IJSH_SB_EEEEEEEvNS4_8identityENS4_13SM90_TMA_LOADES1A_vS1B_EENS_8epilogue10collective18CollectiveEpilogueINS1E_23Sm100TmaWarpSpecializedILi2ELi2ELi32ELb0ELb0EEEJSI_NS5_IJNSS_ISF_SB_EES1J_EEEaSJ_aSJ_NS1E_6fusion15FusionCallbacksIS1I_NS1L_17LinearCombinationIaiaiLNS_15FloatRoundStyleE2EEESI_S1K_JEEENS4_5SM1004TMEM4LOAD26SM100_TMEM_LOAD_16dp32b32xES1C_NS11_INS12_ILi2ELi4ELi3EEES15_NSS_INS5_IJS16_SF_EEENS5_IJSF_SB_EEEEEEENS4_39AutoVectorizingCopyWithAssumedAlignmentILi128EEENS4_14SM90_TMA_STOREES1Z_S21_S21_EEEvvEEEEvNT_6ParamsE:
[----:B------:R-:W1:Y:S01]  /*0000*/  LDC R1, c[0x0][0x37c] ;  /* 0x0000df00ff017b82 */ /* 0x000e620000000800 */
[----:B------:R-:W2:Y:S01]  /*0010*/  S2R R84, SR_TID.X ;  /* 0x0000000000547919 */ /* 0x000ea20000002100 */
[----:B------:R-:W3:Y:S01]  /*0020*/  LDCU.64 UR8, c[0x0][0x890] ;  /* 0x00011200ff0877ac */ /* 0x000ee20008000a00 */
[----:B------:R-:W-:Y:S02]  /*0030*/  PRMT R74, RZ, 0x7610, R74 ;  /* 0x00007610ff4a7816 */ /* 0x000fe4000000004a */
[----:B------:R-:W-:Y:S01]  /*0040*/  ELECT P3, URZ, PT ;  /* 0x0000000000ff782f */ /* 0x000fe20003860000 */
[----:B---3--:R-:W-:-:S04]  /*0050*/  UISETP.NE.U32.AND UP0, UPT, UR8, URZ, UPT ;  /* 0x000000ff0800728c */ /* 0x008fc8000bf05070 */
[----:B------:R-:W-:Y:S01]  /*0060*/  UISETP.NE.AND.EX UP0, UPT, UR9, URZ, UPT, UP0 ;  /* 0x000000ff0900728c */ /* 0x000fe2000bf05300 */
[----:B--2---:R-:W-:-:S05]  /*0070*/  SHF.R.U32.HI R75, RZ, 0x5, R84 ;  /* 0x00000005ff4b7819 */ /* 0x004fca0000011654 */
[----:B------:R-:W2:Y:S02]  /*0080*/  SHFL.IDX PT, R0, R75, RZ, 0x1f ;  /* 0x00001fff4b007589 */ /* 0x000ea400000e0000 */
[----:B--2---:R-:W-:Y:S01]  /*0090*/  R2UR UR17, R0 ;  /* 0x00000000001172ca */ /* 0x004fe200000e0000 */
[----:B-1----:R-:W-:-:S14]  /*00a0*/  BRA.U UP0, `(.L_x_0) ;  /* 0x0000000100307547 */ /* 0x002fdc000b800000 */
[----:B------:R-:W1:Y:S02]  /*00b0*/  LDCU.64 UR4, c[0x0][0x888] ;  /* 0x00011100ff0477ac */ /* 0x000e640008000a00 */
[----:B-1----:R-:W-:-:S04]  /*00c0*/  UISETP.NE.U32.AND UP0, UPT, UR4, URZ, UPT ;  /* 0x000000ff0400728c */ /* 0x002fc8000bf05070 */
[----:B------:R-:W-:-:S09]  /*00d0*/  UISETP.NE.AND.EX UP0, UPT, UR5, URZ, UPT, UP0 ;  /* 0x000000ff0500728c */ /* 0x000fd2000bf05300 */
[----:B------:R-:W-:Y:S05]  /*00e0*/  BRA.U !UP0, `(.L_x_1) ;  /* 0x0000000108147547 */ /* 0x000fea000b800000 */
[----:B------:R-:W1:Y:S01]  /*00f0*/  LDC.64 R40, c[0x0][0x888] ;  /* 0x00022200ff287b82 */ /* 0x000e620000000a00 */
[----:B------:R-:W1:Y:S02]  /*0100*/  LDCU.64 UR4, c[0x0][0x358] ;  /* 0x00006b00ff0477ac */ /* 0x000e640008000a00 */
[----:B-1----:R1:W5:Y:S01]  /*0110*/  LDG.E R40, desc[UR4][R40.64] ;  /* 0x0000000428287981 */ /* 0x002362000c1e1900 */
[----:B------:R-:W-:Y:S01]  /*0120*/  HFMA2 R74, -RZ, RZ, 0, 5.9604644775390625e-08 ;  /* 0x00000001ff4a7431 */ /* 0x000fe200000001ff */
[----:B------:R-:W-:Y:S05]  /*0130*/  BRA `(.L_x_0) ;  /* 0x00000000000c7947 */ /* 0x000fea0003800000 */
.L_x_1:
[----:B------:R-:W1:Y:S01]  /*0140*/  LDCU UR4, c[0x0][0x880] ;  /* 0x00011000ff0477ac */ /* 0x000e620008000800 */
[----:B------:R-:W-:Y:S01]  /*0150*/  HFMA2 R74, -RZ, RZ, 0, 5.9604644775390625e-08 ;  /* 0x00000001ff4a7431 */ /* 0x000fe200000001ff */
[----:B-1----:R-:W-:-:S07]  /*0160*/  MOV R40, UR4 ;  /* 0x0000000400287c02 */ /* 0x002fce0008000f00 */
.L_x_0:
[----:B------:R-:W2:Y:S02]  /*0170*/  LDCU.64 UR4, c[0x0][0x8b0] ;  /* 0x00011600ff0477ac */ /* 0x000ea40008000a00 */
[----:B--2---:R-:W-:-:S04]  /*0180*/  UISETP.NE.U32.AND UP0, UPT, UR4, URZ, UPT ;  /* 0x000000ff0400728c */ /* 0x004fc8000bf05070 */
[----:B------:R-:W-:-:S09]  /*0190*/  UISETP.NE.AND.EX UP0, UPT, UR5, URZ, UPT, UP0 ;  /* 0x000000ff0500728c */ /* 0x000fd2000bf05300 */
[----:B------:R-:W-:Y:S05]  /*01a0*/  BRA.U UP0, `(.L_x_2) ;  /* 0x0000000100287547 */ /* 0x000fea000b800000 */
[----:B------:R-:W2:Y:S02]  /*01b0*/  LDCU.64 UR4, c[0x0][0x8a8] ;  /* 0x00011500ff0477ac */ /* 0x000ea40008000a00 */
[----:B--2---:R-:W-:-:S04]  /*01c0*/  UISETP.NE.U32.AND UP0, UPT, UR4, URZ, UPT ;  /* 0x000000ff0400728c */ /* 0x004fc8000bf05070 */
[----:B------:R-:W-:-:S09]  /*01d0*/  UISETP.NE.AND.EX UP0, UPT, UR5, URZ, UPT, UP0 ;  /* 0x000000ff0500728c */ /* 0x000fd2000bf05300 */
[----:B------:R-:W-:Y:S05]  /*01e0*/  BRA.U !UP0, `(.L_x_3) ;  /* 0x0000000108107547 */ /* 0x000fea000b800000 */
[----:B------:R-:W2:Y:S01]  /*01f0*/  LDC.64 R38, c[0x0][0x8a8] ;  /* 0x00022a00ff267b82 */ /* 0x000ea20000000a00 */
[----:B------:R-:W2:Y:S02]  /*0200*/  LDCU.64 UR4, c[0x0][0x358] ;  /* 0x00006b00ff0477ac */ /* 0x000ea40008000a00 */
[----:B--2---:R2:W5:Y:S01]  /*0210*/  LDG.E R38, desc[UR4][R38.64] ;  /* 0x0000000426267981 */ /* 0x004562000c1e1900 */
[----:B------:R-:W-:Y:S05]  /*0220*/  BRA `(.L_x_2) ;  /* 0x0000000000087947 */ /* 0x000fea0003800000 */
.L_x_3:
[----:B------:R-:W2:Y:S02]  /*0230*/  LDCU UR4, c[0x0][0x8a0] ;  /* 0x00011400ff0477ac */ /* 0x000ea40008000800 */
[----:B--2---:R-:W-:Y:S02]  /*0240*/  MOV R38, UR4 ;  /* 0x0000000400267c02 */ /* 0x004fe40008000f00 */
.L_x_2:
[----:B------:R-:W-:Y:S01]  /*0250*/  IMAD.U32 R0, RZ, RZ, UR17 ;  /* 0x00000011ff007e24 */ /* 0x000fe2000f8e00ff */
[----:B------:R-:W-:Y:S04]  /*0260*/  BSSY.RECONVERGENT B0, `(.L_x_4) ;  /* 0x000000c000007945 */ /* 0x000fe80003800200 */
[C---:B------:R-:W-:Y:S02]  /*0270*/  ISETP.NE.OR P1, PT, R0.reuse, 0x1, !P3 ;  /* 0x000000010000780c */ /* 0x040fe40005f25670 */
[----:B------:R-:W-:-:S11]  /*0280*/  ISETP.NE.OR P0, PT, R0, 0x3, !P3 ;  /* 0x000000030000780c */ /* 0x000fd60005f05670 */
[----:B------:R-:W-:Y:S05]  /*0290*/  @P1 BRA `(.L_x_5) ;  /* 0x0000000000201947 */ /* 0x000fea0003800000 */
[----:B------:R-:W3:Y:S02]  /*02a0*/  LDCU.64 UR4, c[0x0][0x348] ;  /* 0x00006900ff0477ac */ /* 0x000ee40008000a00 */
[----:B---3--:R-:W-:Y:S02]  /*02b0*/  UIADD3 UR6, UP1, UPT, UR4, 0x80, URZ ;  /* 0x0000008004067890 */ /* 0x008fe4000ff3e0ff */
[----:B------:R-:W-:Y:S02]  /*02c0*/  UIADD3 UR4, UP0, UPT, UR4, 0x180, URZ ;  /* 0x0000018004047890 */ /* 0x000fe4000ff1e0ff */
[----:B------:R-:W-:Y:S02]  /*02d0*/  UIADD3.X UR7, UPT, UPT, URZ, UR5, URZ, UP1, !UPT ;  /* 0x00000005ff077290 */ /* 0x000fe40008ffe4ff */
[----:B------:R-:W-:-:S07]  /*02e0*/  UIADD3.X UR5, UPT, UPT, URZ, UR5, URZ, UP0, !UPT ;  /* 0x00000005ff057290 */ /* 0x000fce00087fe4ff */
[----:B------:R3:W-:Y:S02]  /*02f0*/  UTMACCTL.PF [UR6] ;  /* 0x00000000060079b9 */ /* 0x0007e40008040000 */
[----:B------:R3:W-:Y:S02]  /*0300*/  UTMACCTL.PF [UR4] ;  /* 0x00000000040079b9 */ /* 0x0007e40008040000 */
[----:B---3--:R-:W-:Y:S01]  /*0310*/  NOP ;  /* 0x0000000000007918 */ /* 0x008fe20000000000 */
.L_x_5:
[----:B------:R-:W-:Y:S05]  /*0320*/  BSYNC.RECONVERGENT B0 ;  /* 0x0000000000007941 */ /* 0x000fea0003800200 */
.L_x_4:
[----:B------:R-:W-:Y:S04]  /*0330*/  BSSY.RECONVERGENT B0, `(.L_x_6) ;  /* 0x000000a000007945 */ /* 0x000fe80003800200 */
        /* <DEDUP_REMOVED lines=9> */
.L_x_7:
[----:B------:R-:W-:Y:S05]  /*03d0*/  BSYNC.RECONVERGENT B0 ;  /* 0x0000000000007941 */ /* 0x000fea0003800200 */
.L_x_6:
[----:B------:R-:W3:Y:S01]  /*03e0*/  LDCU.64 UR4, c[0x0][0x888] ;  /* 0x00011100ff0477ac */ /* 0x000ee20008000a00 */
[----:B------:R-:W-:Y:S02]  /*03f0*/  UISETP.EQ.U32.AND UP1, UPT, UR8, URZ, UPT ;  /* 0x000000ff0800728c */ /* 0x000fe4000bf22070 */
[----:B------:R-:W-:Y:S02]  /*0400*/  UPLOP3.LUT UP3, UPT, UPT, UPT, UPT, 0x80, 0x8 ;  /* 0x000000000008789c */ /* 0x000fe40003f6f070 */
[----:B---3--:R-:W-:-:S04]  /*0410*/  UISETP.NE.U32.AND UP0, UPT, UR4, URZ, UPT ;  /* 0x000000ff0400728c */ /* 0x008fc8000bf05070 */
[----:B------:R-:W-:-:S04]  /*0420*/  UISETP.NE.AND.EX UP0, UPT, UR5, URZ, UPT, UP0 ;  /* 0x000000ff0500728c */ /* 0x000fc8000bf05300 */
[----:B------:R-:W-:-:S04]  /*0430*/  UISETP.EQ.OR.EX UP2, UPT, UR9, URZ, !UP0, UP1 ;  /* 0x000000ff0900728c */ /* 0x000fc8000c742710 */
[----:B------:R-:W-:-:S06]  /*0440*/  UP2UR UR4, UPR, URZ, 0x4 ;  /* 0x00000004ff047883 */ /* 0x000fcc0008000000 */
[----:B------:R-:W-:Y:S01]  /*0450*/  MOV R77, UR4 ;  /* 0x00000004004d7c02 */ /* 0x000fe20008000f00 */
[----:B------:R-:W-:Y:S06]  /*0460*/  BRA.U !UP2, `(.L_x_8) ;  /* 0x000000010a207547 */ /* 0x000fec000b800000 */
[----:B-----5:R-:W-:Y:S01]  /*0470*/  R2UR UR5, R40 ;  /* 0x00000000280572ca */ /* 0x020fe200000e0000 */
[----:B------:R-:W-:Y:S02]  /*0480*/  UISETP.NE.U32.AND UP1, UPT, UR8, URZ, UPT ;  /* 0x000000ff0800728c */ /* 0x000fe4000bf25070 */
[----:B------:R-:W-:Y:S02]  /*0490*/  USEL UR4, URZ, 0xffffffff, UP0 ;  /* 0xffffffffff047887 */ /* 0x000fe40008000000 */
[----:B------:R-:W-:-:S08]  /*04a0*/  UISETP.NE.AND.EX UP1, UPT, UR9, URZ, UPT, UP1 ;  /* 0x000000ff0900728c */ /* 0x000fd0000bf25310 */
[----:B------:R-:W-:-:S04]  /*04b0*/  UISETP.NE.AND UP0, UPT, UR5, URZ, UPT ;  /* 0x000000ff0500728c */ /* 0x000fc8000bf05270 */
[----:B------:R-:W-:-:S04]  /*04c0*/  @!UP1 USEL UR4, URZ, 0xffffffff, UP0 ;  /* 0xffffffffff049887 */ /* 0x000fc80008000000 */
[----:B------:R-:W-:-:S04]  /*04d0*/  ULOP3.LUT UR4, UR4, 0x1, URZ, 0xc0, !UPT ;  /* 0x0000000104047892 */ /* 0x000fc8000f8ec0ff */
[----:B------:R-:W-:-:S11]  /*04e0*/  UISETP.NE.U32.AND UP3, UPT, UR4, 0x1, UPT ;  /* 0x000000010400788c */ /* 0x000fd6000bf65070 */
.L_x_8:
[----:B------:R-:W3:Y:S01]  /*04f0*/  SHFL.IDX PT, R2, R75, RZ, 0x1f ;  /* 0x00001fff4b027589 */ /* 0x000ee200000e0000 */
[----:B------:R-:W-:-:S04]  /*0500*/  UISETP.NE.AND UP0, UPT, UR17, 0x2, UPT ;  /* 0x000000021100788c */ /* 0x000fc8000bf05270 */
[----:B------:R-:W-:Y:S01]  /*0510*/  USEL UR37, URZ, 0x1, UP0 ;  /* 0x00000001ff257887 */ /* 0x000fe20008000000 */
[----:B---3--:R-:W-:-:S13]  /*0520*/  ISETP.NE.AND P0, PT, R2, RZ, PT ;  /* 0x000000ff0200720c */ /* 0x008fda0003f05270 */
[----:B------:R-:W-:Y:S05]  /*0530*/  @P0 BRA `(.L_x_9) ;  /* 0x0000000400540947 */ /* 0x000fea0003800000 */
[----:B------:R-:W-:Y:S01]  /*0540*/  ELECT P0, URZ, PT ;  /* 0x0000000000ff782f */ /* 0x000fe20003800000 */
[----:B------:R-:W-:-:S12]  /*0550*/  BSSY.RECONVERGENT B0, `(.L_x_9) ;  /* 0x0000053000007945 */ /* 0x000fd80003800200 */
[----:B------:R-:W-:Y:S05]  /*0560*/  @!P0 BRA `(.L_x_10) ;  /* 0x0000000400448947 */ /* 0x000fea0003800000 */
[----:B------:R-:W3:Y:S01]  /*0570*/  S2UR UR4, SR_CgaCtaId ;  /* 0x00000000000479c3 */ /* 0x000ee20000008800 */
[----:B------:R-:W-:Y:S01]  /*0580*/  UMOV UR5, 0x400 ;  /* 0x0000040000057882 */ /* 0x000fe20000000000 */
[----:B------:R-:W-:Y:S01]  /*0590*/  UMOV UR8, 0x1 ;  /* 0x0000000100087882 */ /* 0x000fe20000000000 */
[----:B------:R-:W-:Y:S01]  /*05a0*/  UMOV UR6, 0x4 ;  /* 0x0000000400067882 */ /* 0x000fe20000000000 */
[----:B------:R-:W-:-:S04]  /*05b0*/  UIADD3 UR8, UPT, UPT, -UR8, 0x100000, URZ ;  /* 0x0010000008087890 */ /* 0x000fc8000fffe1ff */
[----:B------:R-:W-:Y:S02]  /*05c0*/  USHF.L.U32 UR9, UR8, 0xb, URZ ;  /* 0x0000000b08097899 */ /* 0x000fe400080006ff */
[----:B------:R-:W-:Y:S02]  /*05d0*/  USHF.L.U32 UR8, UR8, 0x1, URZ ;  /* 0x0000000108087899 */ /* 0x000fe400080006ff */
[----:B------:R-:W-:-:S04]  /*05e0*/  UIADD3 UR6, UPT, UPT, -UR6, 0x100000, URZ ;  /* 0x0010000006067890 */ /* 0x000fc8000fffe1ff */
[----:B------:R-:W-:Y:S02]  /*05f0*/  USHF.L.U32 UR7, UR6, 0xb, URZ ;  /* 0x0000000b06077899 */ /* 0x000fe400080006ff */
[----:B------:R-:W-:Y:S02]  /*0600*/  USHF.L.U32 UR6, UR6, 0x1, URZ ;  /* 0x0000000106067899 */ /* 0x000fe400080006ff */
[----:B---3--:R-:W-:Y:S01]  /*0610*/  ULEA UR4, UR4, UR5, 0x18 ;  /* 0x0000000504047291 */ /* 0x008fe2000f8ec0ff */
[----:B------:R-:W3:Y:S11]  /*0620*/  FENCE.VIEW.ASYNC.S ;  /* 0x00000000000073c6 */ /* 0x000ef60000000000 */
[----:B---3--:R3:W4:Y:S01]  /*0630*/  SYNCS.EXCH.64 URZ, [UR4], UR8 ;  /* 0x0000000804ff75b2 */ /* 0x0087220008000100 */
[----:B------:R3:W1:Y:S01]  /*0640*/  SYNCS.EXCH.64 URZ, [UR4+0x110], UR6 ;  /* 0x0001100604ff75b2 */ /* 0x0006620008000100 */
        /* <DEDUP_REMOVED lines=65> */
[----:B------:R3:W1:Y:S02]  /*0a60*/  SYNCS.EXCH.64 URZ, [UR4+0x218], UR6 ;  /* 0x0002180604ff75b2 */ /* 0x0006640008000100 */
[----:B---34-:R-:W-:Y:S01]  /*0a70*/  NOP ;  /* 0x0000000000007918 */ /* 0x018fe20000000000 */
.L_x_10:
[----:B------:R-:W-:Y:S05]  /*0a80*/  BSYNC.RECONVERGENT B0 ;  /* 0x0000000000007941 */ /* 0x000fea0003800200 */
.L_x_9:
[----:B------:R-:W3:Y:S01]  /*0a90*/  SHFL.IDX PT, R2, R75, RZ, 0x1f ;  /* 0x00001fff4b027589 */ /* 0x000ee200000e0000 */
[----:B------:R-:W-:Y:S01]  /*0aa0*/  NOP ;  /* 0x0000000000007918 */ /* 0x000fe20000000000 */
[----:B---3--:R-:W-:-:S13]  /*0ab0*/  ISETP.NE.AND P0, PT, R2, 0x1, PT ;  /* 0x000000010200780c */ /* 0x008fda0003f05270 */
[----:B------:R-:W-:Y:S05]  /*0ac0*/  @P0 BRA `(.L_x_11) ;  /* 0x0000000000480947 */ /* 0x000fea0003800000 */
        /* <DEDUP_REMOVED lines=9> */
[----:B------:R-:W-:Y:S01]  /*0b60*/  USHF.L.U32 UR6, UR6, 0x1, URZ ;  /* 0x0000000106067899 */ /* 0x000fe200080006ff */
[----:B------:R-:W-:Y:S01]  /*0b70*/  ELECT P0, URZ, PT ;  /* 0x0000000000ff782f */ /* 0x000fe20003800000 */
[----:B---3--:R-:W-:Y:S01]  /*0b80*/  ULEA UR4, UR4, UR5, 0x18 ;  /* 0x0000000504047291 */ /* 0x008fe2000f8ec0ff */
[----:B------:R-:W3:Y:S11]  /*0b90*/  FENCE.VIEW.ASYNC.S ;  /* 0x00000000000073c6 */ /* 0x000ef60000000000 */
[----:B---3--:R3:W4:Y:S01]  /*0ba0*/  SYNCS.EXCH.64 URZ, [UR4+0x220], UR8 ;  /* 0x0002200804ff75b2 */ /* 0x0087220008000100 */
[----:B------:R3:W1:Y:S01]  /*0bb0*/  SYNCS.EXCH.64 URZ, [UR4+0x230], UR6 ;  /* 0x0002300604ff75b2 */ /* 0x0006620008000100 */
[----:B------:R3:W1:Y:S01]  /*0bc0*/  SYNCS.EXCH.64 URZ, [UR4+0x228], UR8 ;  /* 0x0002280804ff75b2 */ /* 0x0006620008000100 */
[----:B------:R3:W1:Y:S01]  /*0bd0*/  SYNCS.EXCH.64 URZ, [UR4+0x238], UR6 ;  /* 0x0002380604ff75b2 */ /* 0x0006620008000100 */
[----:B------:R-:W-:Y:S01]  /*0be0*/  NOP ;  /* 0x0000000000007918 */ /* 0x000fe20000000000 */
.L_x_11:
[----:B------:R-:W2:Y:S01]  /*0bf0*/  SHFL.IDX PT, R2, R75, RZ, 0x1f ;  /* 0x00001fff4b027589 */ /* 0x000ea200000e0000 */
[----:B------:R-:W-:Y:S01]  /*0c00*/  NOP ;  /* 0x0000000000007918 */ /* 0x000fe20000000000 */
[----:B--2---:R-:W-:-:S13]  /*0c10*/  ISETP.NE.AND P0, PT, R2, 0x3, PT ;  /* 0x000000030200780c */ /* 0x004fda0003f05270 */
[----:B------:R-:W-:Y:S05]  /*0c20*/  @P0 BRA `(.L_x_12) ;  /* 0x0000000000300947 */ /* 0x000fea0003800000 */
[----:B---3--:R-:W2:Y:S01]  /*0c30*/  S2UR UR6, SR_CgaCtaId ;  /* 0x00000000000679c3 */ /* 0x008ea20000008800 */
[----:B------:R-:W-:Y:S01]  /*0c40*/  UMOV UR4, 0x400 ;  /* 0x0000040000047882 */ /* 0x000fe20000000000 */
[----:B------:R-:W-:Y:S01]  /*0c50*/  UMOV UR5, 0x20 ;  /* 0x0000002000057882 */ /* 0x000fe20000000000 */
[----:B------:R-:W-:Y:S01]  /*0c60*/  ELECT P0, URZ, PT ;  /* 0x0000000000ff782f */ /* 0x000fe20003800000 */
[----:B--2---:R-:W-:Y:S02]  /*0c70*/  ULEA UR6, UR6, UR4, 0x18 ;  /* 0x0000000406067291 */ /* 0x004fe4000f8ec0ff */
[----:B------:R-:W-:-:S04]  /*0c80*/  UIADD3 UR4, UPT, UPT, -UR5, 0x100000, URZ ;  /* 0x0010000005047890 */ /* 0x000fc8000fffe1ff */
[----:B------:R-:W-:Y:S02]  /*0c90*/  USHF.L.U32 UR5, UR4, 0xb, URZ ;  /* 0x0000000b04057899 */ /* 0x000fe400080006ff */
[----:B------:R-:W-:Y:S01]  /*0ca0*/  USHF.L.U32 UR4, UR4, 0x1, URZ ;  /* 0x0000000104047899 */ /* 0x000fe200080006ff */
[----:B------:R-:W2:Y:S11]  /*0cb0*/  FENCE.VIEW.ASYNC.S ;  /* 0x00000000000073c6 */ /* 0x000eb60000000000 */
[----:B--2---:R2:W3:Y:S01]  /*0cc0*/  SYNCS.EXCH.64 URZ, [UR6+0x240], UR4 ;  /* 0x0002400406ff75b2 */ /* 0x0044e20008000100 */
[----:B------:R2:W1:Y:S01]  /*0cd0*/  SYNCS.EXCH.64 URZ, [UR6+0x248], UR4 ;  /* 0x0002480406ff75b2 */ /* 0x0004620008000100 */
[----:B------:R-:W-:Y:S01]  /*0ce0*/  NOP ;  /* 0x0000000000007918 */ /* 0x000fe20000000000 */
.L_x_12:
[----:B------:R-:W4:Y:S01]  /*0cf0*/  SHFL.IDX PT, R2, R75, RZ, 0x1f ;  /* 0x00001fff4b027589 */ /* 0x000f2200000e0000 */
[----:B------:R-:W-:Y:S01]  /*0d00*/  NOP ;  /* 0x0000000000007918 */ /* 0x000fe20000000000 */
[----:B----4-:R-:W-:-:S13]  /*0d10*/  ISETP.NE.AND P0, PT, R2, 0x4, PT ;  /* 0x000000040200780c */ /* 0x010fda0003f05270 */
[----:B------:R-:W-:Y:S05]  /*0d20*/  @P0 BRA `(.L_x_13) ;  /* 0x00000000004c0947 */ /* 0x000fea0003800000 */
[----:B--23--:R-:W2:Y:S01]  /*0d30*/  S2UR UR6, SR_CgaCtaId ;  /* 0x00000000000679c3 */ /* 0x00cea20000008800 */
[----:B------:R-:W-:Y:S01]  /*0d40*/  UMOV UR4, 0x3a0 ;  /* 0x000003a000047882 */ /* 0x000fe20000000000 */
[----:B------:R-:W-:Y:S01]  /*0d50*/  UMOV UR5, 0x400 ;  /* 0x0000040000057882 */ /* 0x000fe20000000000 */
[----:B------:R-:W-:Y:S01]  /*0d60*/  USEL UR4, UR4, 0x320, UP3 ;  /* 0x0000032004047887 */ /* 0x000fe20009800000 */
[----:B------:R-:W-:Y:S01]  /*0d70*/  UMOV UR8, 0x1 ;  /* 0x0000000100087882 */ /* 0x000fe20000000000 */
[----:B------:R-:W-:Y:S01]  /*0d80*/  ELECT P0, URZ, PT ;  /* 0x0000000000ff782f */ /* 0x000fe20003800000 */
[----:B------:R-:W-:-:S04]  /*0d90*/  UIADD3 UR8, UPT, UPT, -UR8, 0x100000, URZ ;  /* 0x0010000008087890 */ /* 0x000fc8000fffe1ff */
[----:B------:R-:W-:Y:S02]  /*0da0*/  USHF.L.U32 UR9, UR8, 0xb, URZ ;  /* 0x0000000b08097899 */ /* 0x000fe400080006ff */
[----:B------:R-:W-:Y:S02]  /*0db0*/  USHF.L.U32 UR8, UR8, 0x1, URZ ;  /* 0x0000000108087899 */ /* 0x000fe400080006ff */
[----:B--2---:R-:W-:Y:S02]  /*0dc0*/  ULEA UR6, UR6, UR5, 0x18 ;  /* 0x0000000506067291 */ /* 0x004fe4000f8ec0ff */
[----:B------:R-:W-:-:S04]  /*0dd0*/  UIADD3 UR4, UPT, UPT, -UR4, 0x100000, URZ ;  /* 0x0010000004047890 */ /* 0x000fc8000fffe1ff */
[----:B------:R-:W-:Y:S02]  /*0de0*/  USHF.L.U32 UR5, UR4, 0xb, URZ ;  /* 0x0000000b04057899 */ /* 0x000fe400080006ff */
[----:B------:R-:W-:Y:S01]  /*0df0*/  USHF.L.U32 UR4, UR4, 0x1, URZ ;  /* 0x0000000104047899 */ /* 0x000fe200080006ff */
[----:B------:R-:W2:Y:S03]  /*0e00*/  FENCE.VIEW.ASYNC.S ;  /* 0x00000000000073c6 */ /* 0x000ea60000000000 */
[----:B--2---:R4:W2:Y:S08]  /*0e10*/  SYNCS.EXCH.64 URZ, [UR6+0x250], UR8 ;  /* 0x0002500806ff75b2 */ /* 0x0048b00008000100 */
[----:B------:R4:W3:Y:S01]  /*0e20*/  SYNCS.EXCH.64 URZ, [UR6+0x260], UR4 ;  /* 0x0002600406ff75b2 */ /* 0x0008e20008000100 */
[----:B------:R4:W1:Y:S01]  /*0e30*/  SYNCS.EXCH.64 URZ, [UR6+0x258], UR8 ;  /* 0x0002580806ff75b2 */ /* 0x0008620008000100 */
[----:B------:R4:W1:Y:S02]  /*0e40*/  SYNCS.EXCH.64 URZ, [UR6+0x268], UR4 ;  /* 0x0002680406ff75b2 */ /* 0x0008640008000100 */
[----:B----4-:R-:W-:Y:S01]  /*0e50*/  NOP ;  /* 0x0000000000007918 */ /* 0x010fe20000000000 */
.L_x_13:
[----:B------:R-:W4:Y:S01]  /*0e60*/  SHFL.IDX PT, R2, R75, RZ, 0x1f ;  /* 0x00001fff4b027589 */ /* 0x000f2200000e0000 */
[----:B------:R-:W-:Y:S01]  /*0e70*/  NOP ;  /* 0x0000000000007918 */ /* 0x000fe20000000000 */
[----:B----4-:R-:W-:-:S13]  /*0e80*/  ISETP.NE.AND P0, PT, R2, 0x5, PT ;  /* 0x000000050200780c */ /* 0x010fda0003f05270 */
[----:B------:R-:W-:Y:S05]  /*0e90*/  @P0 BRA `(.L_x_14) ;  /* 0x0000000000580947 */ /* 0x000fea0003800000 */
[----:B--23--:R-:W2:Y:S01]  /*0ea0*/  S2UR UR4, SR_CgaCtaId ;  /* 0x00000000000479c3 */ /* 0x00cea20000008800 */
        /* <DEDUP_REMOVED lines=10> */
[----:B--2---:R-:W-:Y:S01]  /*0f50*/  ULEA UR4, UR4, UR5, 0x18 ;  /* 0x0000000504047291 */ /* 0x004fe2000f8ec0ff */
[----:B------:R-:W2:Y:S11]  /*0f60*/  FENCE.VIEW.ASYNC.S ;  /* 0x00000000000073c6 */ /* 0x000eb60000000000 */
[----:B--2---:R4:W2:Y:S01]  /*0f70*/  SYNCS.EXCH.64 URZ, [UR4+0x270], UR8 ;  /* 0x0002700804ff75b2 */ /* 0x0048a20008000100 */
[----:B------:R4:W3:Y:S01]  /*0f80*/  SYNCS.EXCH.64 URZ, [UR4+0x290], UR6 ;  /* 0x0002900604ff75b2 */ /* 0x0008e20008000100 */
[----:B------:R4:W1:Y:S01]  /*0f90*/  SYNCS.EXCH.64 URZ, [UR4+0x278], UR8 ;  /* 0x0002780804ff75b2 */ /* 0x0008620008000100 */
[----:B------:R4:W1:Y:S01]  /*0fa0*/  SYNCS.EXCH.64 URZ, [UR4+0x298], UR6 ;  /* 0x0002980604ff75b2 */ /* 0x0008620008000100 */
[----:B------:R4:W1:Y:S01]  /*0fb0*/  SYNCS.EXCH.64 URZ, [UR4+0x280], UR8 ;  /* 0x0002800804ff75b2 */ /* 0x0008620008000100 */
[----:B------:R4:W1:Y:S01]  /*0fc0*/  SYNCS.EXCH.64 URZ, [UR4+0x2a0], UR6 ;  /* 0x0002a00604ff75b2 */ /* 0x0008620008000100 */
[----:B------:R4:W1:Y:S01]  /*0fd0*/  SYNCS.EXCH.64 URZ, [UR4+0x288], UR8 ;  /* 0x0002880804ff75b2 */ /* 0x0008620008000100 */
[----:B------:R4:W1:Y:S02]  /*0fe0*/  SYNCS.EXCH.64 URZ, [UR4+0x2a8], UR6 ;  /* 0x0002a80604ff75b2 */ /* 0x0008640008000100 */
[----:B----4-:R-:W-:Y:S01]  /*0ff0*/  NOP ;  /* 0x0000000000007918 */ /* 0x010fe20000000000 */
.L_x_14:
[----:B------:R-:W4:Y:S01]  /*1000*/  SHFL.IDX PT, R2, R75, RZ, 0x1f ;  /* 0x00001fff4b027589 */ /* 0x000f2200000e0000 */
[----:B------:R-:W1:Y:S01]  /*1010*/  S2UR UR45, SR_CgaCtaId ;  /* 0x00000000002d79c3 */ /* 0x000e620000008800 */
[----:B------:R-:W-:Y:S01]  /*1020*/  NOP ;  /* 0x0000000000007918 */ /* 0x000fe20000000000 */
[----:B----4-:R-:W-:-:S13]  /*1030*/  ISETP.NE.AND P0, PT, R2, 0x3, PT ;  /* 0x000000030200780c */ /* 0x010fda0003f05270 */
[----:B-1----:R-:W-:Y:S05]  /*1040*/  @P0 BRA `(.L_x_15) ;  /* 0x0000000000340947 */ /* 0x002fea0003800000 */
[----:B--23--:R-:W-:Y:S01]  /*1050*/  UMOV UR4, 0x400 ;  /* 0x0000040000047882 */ /* 0x00cfe20000000000 */
[----:B------:R-:W-:Y:S01]  /*1060*/  UMOV UR6, 0x20 ;  /* 0x0000002000067882 */ /* 0x000fe20000000000 */
[----:B------:R-:W-:Y:S02]  /*1070*/  ULEA UR4, UR45, UR4, 0x18 ;  /* 0x000000042d047291 */ /* 0x000fe4000f8ec0ff */
[----:B------:R-:W-:-:S04]  /*1080*/  UIADD3 UR6, UPT, UPT, -UR6, 0x100000, URZ ;  /* 0x0010000006067890 */ /* 0x000fc8000fffe1ff */
[----:B------:R-:W-:Y:S02]  /*1090*/  USHF.L.U32 UR7, UR6, 0xb, URZ ;  /* 0x0000000b06077899 */ /* 0x000fe400080006ff */
[----:B------:R-:W-:Y:S01]  /*10a0*/  USHF.L.U32 UR6, UR6, 0x1, URZ ;  /* 0x0000000106067899 */ /* 0x000fe200080006ff */
[----:B------:R-:W-:Y:S01]  /*10b0*/  ELECT P0, URZ, PT ;  /* 0x0000000000ff782f */ /* 0x000fe20003800000 */
[----:B------:R-:W1:Y:S10]  /*10c0*/  FENCE.VIEW.ASYNC.S ;  /* 0x00000000000073c6 */ /* 0x000e740000000000 */
[----:B-1----:R1:W4:Y:S01]  /*10d0*/  SYNCS.EXCH.64 URZ, [UR4+0x2b0], UR6 ;  /* 0x0002b00604ff75b2 */ /* 0x0023220008000100 */
[----:B------:R1:W2:Y:S01]  /*10e0*/  SYNCS.EXCH.64 URZ, [UR4+0x2c0], UR6 ;  /* 0x0002c00604ff75b2 */ /* 0x0002a20008000100 */
[----:B------:R1:W3:Y:S01]  /*10f0*/  SYNCS.EXCH.64 URZ, [UR4+0x2b8], UR6 ;  /* 0x0002b80604ff75b2 */ /* 0x0002e20008000100 */
[----:B------:R1:W1:Y:S01]  /*1100*/  SYNCS.EXCH.64 URZ, [UR4+0x2c8], UR6 ;  /* 0x0002c80604ff75b2 */ /* 0x0002620008000100 */
[----:B------:R-:W-:Y:S01]  /*1110*/  NOP ;  /* 0x0000000000007918 */ /* 0x000fe20000000000 */
.L_x_15:
[----:B-123--:R-:W1:Y:S01]  /*1120*/  LDCU UR4, c[0x0][0x36c] ;  /* 0x00006d80ff0477ac */ /* 0x00ee620008000800 */
[----:B------:R-:W-:Y:S01]  /*1130*/  ISETP.NE.OR P3, PT, R0, 0x2, !P3 ;  /* 0x000000020000780c */ /* 0x000fe20005f65670 */
[----:B------:R-:W-:Y:S01]  /*1140*/  NOP ;  /* 0x0000000000007918 */ /* 0x000fe20000000000 */
[----:B------:R-:W-:Y:S01]  /*1150*/  LOP3.LUT R0, R84, 0x1f, RZ, 0xc0, !PT ;  /* 0x0000001f54007812 */ /* 0x000fe200078ec0ff */
[----:B------:R-:W-:Y:S02]  /*1160*/  UISETP.NE.AND UP4, UPT, UR17, URZ, UPT ;  /* 0x000000ff1100728c */ /* 0x000fe4000bf85270 */
[----:B-1----:R-:W-:-:S09]  /*1170*/  UISETP.EQ.U32.AND UP5, UPT, UR4, 0x1, UPT ;  /* 0x000000010400788c */ /* 0x002fd2000bfa2070 */
[----:B------:R-:W-:Y:S05]  /*1180*/  BRA.U !UP5, `(.L_x_16) ;  /* 0x000000010d087547 */ /* 0x000fea000b800000 */
[----:B----4-:R-:W-:Y:S01]  /*1190*/  UCGABAR_ARV ;  /* 0x00000000000079c7 */ /* 0x010fe20008000000 */
[----:B------:R-:W-:Y:S05]  /*11a0*/  BRA `(.L_x_17) ;  /* 0x0000000000047947 */ /* 0x000fea0003800000 */
.L_x_16:
[----:B----4-:R-:W-:Y:S01]  /*11b0*/  NOP ;  /* 0x0000000000007918 */ /* 0x010fe20000000000 */
.L_x_17:
[----:B------:R-:W1:Y:S01]  /*11c0*/  S2UR UR7, SR_CTAID.X ;  /* 0x00000000000779c3 */ /* 0x000e620000002500 */
[----:B------:R-:W-:-:S05]  /*11d0*/  CS2R.32 R76, SR_CgaSize ;  /* 0x00000000004c7805 */ /* 0x000fca0000008a00 */
[----:B------:R-:W-:-:S05]  /*11e0*/  IMAD R76, R76, -0xa0, RZ ;  /* 0xffffff604c4c7824 */ /* 0x000fca00078e02ff */
[----:B------:R-:W-:-:S14]  /*11f0*/  R2UR UR5, R76 ;  /* 0x000000004c0572ca */ /* 0x000fdc00000e0000 */
[----:B------:R-:W2:Y:S01]  /*1200*/  LDCU UR5, c[0x0][UR5+0x2b0] ;  /* 0x00005600050577ac */ /* 0x000ea20008000800 */
[----:B------:R-:W-:-:S05]  /*1210*/  CS2R.32 R76, SR_CgaSize ;  /* 0x00000000004c7805 */ /* 0x000fca0000008a00 */
[----:B------:R-:W-:-:S05]  /*1220*/  IMAD R76, R76, -0xa0, RZ ;  /* 0xffffff604c4c7824 */ /* 0x000fca00078e02ff */
[----:B------:R-:W-:-:S14]  /*1230*/  R2UR UR4, R76 ;  /* 0x000000004c0472ca */ /* 0x000fdc00000e0000 */
[----:B------:R-:W3:Y:S01]  /*1240*/  LDCU UR4, c[0x0][UR4+0x2b4] ;  /* 0x00005680040477ac */ /* 0x000ee20008000800 */
[----:B------:R-:W4:Y:S01]  /*1250*/  S2UR UR8, SR_CTAID.Y ;  /* 0x00000000000879c3 */ /* 0x000f220000002600 */
[----:B------:R-:W-:-:S05]  /*1260*/  CS2R.32 R76, SR_CgaSize ;  /* 0x00000000004c7805 */ /* 0x000fca0000008a00 */
[----:B------:R-:W-:-:S05]  /*1270*/  IMAD R76, R76, -0xa0, RZ ;  /* 0xffffff604c4c7824 */ /* 0x000fca00078e02ff */
[----:B------:R-:W-:-:S14]  /*1280*/  R2UR UR9, R76 ;  /* 0x000000004c0972ca */ /* 0x000fdc00000e0000 */
[----:B------:R-:W3:Y:S01]  /*1290*/  LDCU UR9, c[0x0][UR9+0x2a0] ;  /* 0x00005400090977ac */ /* 0x000ee20008000800 */
[----:B------:R-:W3:Y:S01]  /*12a0*/  LDCU UR21, c[0x0][0xb24] ;  /* 0x00016480ff1577ac */ /* 0x000ee20008000800 */
[----:B------:R-:W1:Y:S01]  /*12b0*/  S2UR UR36, SR_CTAID.Z ;  /* 0x00000000002479c3 */ /* 0x000e620000002700 */
[----:B------:R-:W-:-:S05]  /*12c0*/  CS2R.32 R76, SR_CgaSize ;  /* 0x00000000004c7805 */ /* 0x000fca0000008a00 */
[----:B------:R-:W-:-:S05]  /*12d0*/  IMAD R76, R76, -0xa0, RZ ;  /* 0xffffff604c4c7824 */ /* 0x000fca00078e02ff */
[----:B------:R-:W-:-:S14]  /*12e0*/  R2UR UR63, R76 ;  /* 0x000000004c3f72ca */ /* 0x000fdc00000e0000 */
[----:B------:R-:W3:Y:S01]  /*12f0*/  LDCU UR63, c[0x0][UR63+0x2a4] ;  /* 0x000054803f3f77ac */ /* 0x000ee20008000800 */
[----:B------:R-:W3:Y:S01]  /*1300*/  LDCU UR42, c[0x0][0xb24] ;  /* 0x00016480ff2a77ac */ /* 0x000ee20008000800 */
[----:B-1----:R-:W-:Y:S01]  /*1310*/  I2FP.F32.U32 R3, UR7 ;  /* 0x0000000700037c45 */ /* 0x002fe20008201000 */
[----:B------:R-:W1:Y:S04]  /*1320*/  LDCU UR28, c[0x0][0xb30] ;  /* 0x00016600ff1c77ac */ /* 0x000e680008000800 */
[----:B--2---:R-:W-:Y:S01]  /*1330*/  FMUL R3, R3, UR5 ;  /* 0x0000000503037c20 */ /* 0x004fe20008400000 */
[----:B------:R-:W-:Y:S01]  /*1340*/  USHF.L.U32 UR26, UR45, 0x9, URZ ;  /* 0x000000092d1a7899 */ /* 0x000fe200080006ff */
[----:B----4-:R-:W-:Y:S01]  /*1350*/  I2FP.F32.U32 R2, UR8 ;  /* 0x0000000800027c45 */ /* 0x010fe20008201000 */
[----:B---3--:R-:W-:-:S03]  /*1360*/  UISETP.GE.AND UP2, UPT, UR21, 0x1, UPT ;  /* 0x000000011500788c */ /* 0x008fc6000bf46270 */
[----:B------:R-:W2:Y:S01]  /*1370*/  F2I.U32.TRUNC.NTZ R3, R3 ;  /* 0x0000000300037305 */ /* 0x000ea2000020f000 */
[----:B------:R-:W-:Y:S01]  /*1380*/  UMOV UR16, UR7 ;  /* 0x0000000700107c82 */ /* 0x000fe20008000000 */
[----:B------:R-:W-:Y:S01]  /*1390*/  FMUL R2, R2, UR4 ;  /* 0x0000000402027c20 */ /* 0x000fe20008400000 */
[----:B------:R-:W-:-:S05]  /*13a0*/  UMOV UR20, UR8 ;  /* 0x0000000800147c82 */ /* 0x000fca0008000000 */
[----:B------:R-:W3:Y:S01]  /*13b0*/  F2I.U32.TRUNC.NTZ R2, R2 ;  /* 0x0000000200027305 */ /* 0x000ee2000020f000 */
[----:B--2---:R-:W-:Y:S02]  /*13c0*/  R2UR UR4, R3 ;  /* 0x00000000030472ca */ /* 0x004fe400000e0000 */
[----:B---3--:R-:W-:Y:S02]  /*13d0*/  R2UR UR6, R2 ;  /* 0x00000000020672ca */ /* 0x008fe400000e0000 */
[----:B------:R-:W-:-:S09]  /*13e0*/  PRMT R2, RZ, 0x7610, R2 ;  /* 0x00007610ff027816 */ /* 0x000fd20000000002 */
[----:B------:R-:W-:-:S04]  /*13f0*/  UIADD3 UR5, UPT, UPT, -UR4, URZ, URZ ;  /* 0x000000ff04057290 */ /* 0x000fc8000fffe1ff */
[----:B------:R-:W-:Y:S02]  /*1400*/  UIMAD UR5, UR9, UR5, UR7 ;  /* 0x00000005090572a4 */ /* 0x000fe4000f8e0207 */
[----:B------:R-:W-:-:S04]  /*1410*/  UIADD3 UR4, UPT, UPT, -UR6, URZ, URZ ;  /* 0x000000ff06047290 */ /* 0x000fc8000fffe1ff */
[----:B------:R-:W-:Y:S01]  /*1420*/  IMAD.U32 R76, RZ, RZ, UR5 ;  /* 0x00000005ff4c7e24 */ /* 0x000fe2000f8e00ff */
[----:B------:R-:W-:Y:S01]  /*1430*/  UIMAD UR63, UR63, UR4, UR8 ;  /* 0x000000043f3f72a4 */ /* 0x000fe2000f8e0208 */
[----:B-1----:R-:W-:Y:S11]  /*1440*/  BRA.U UP4, `(.L_x_18) ;  /* 0x0000000104447547 */ /* 0x002ff6000b800000 */
[----:B------:R-:W-:Y:S01]  /*1450*/  R2UR UR6, R76 ;  /* 0x000000004c0672ca */ /* 0x000fe200000e0000 */
[----:B------:R-:W-:Y:S02]  /*1460*/  UISETP.NE.AND UP0, UPT, UR63, URZ, UPT ;  /* 0x000000ff3f00728c */ /* 0x000fe4000bf05270 */
[----:B------:R-:W-:-:S04]  /*1470*/  UISETP.NE.AND UP1, UPT, UR63, 0x1, UPT ;  /* 0x000000013f00788c */ /* 0x000fc8000bf25270 */
[----:B------:R-:W-:Y:S02]  /*1480*/  USEL UR5, URZ, 0x2, UP1 ;  /* 0x00000002ff057887 */ /* 0x000fe40008800000 */
[----:B------:R-:W-:-:S04]  /*1490*/  UISETP.NE.AND UP1, UPT, UR63, 0x3, UPT ;  /* 0x000000033f00788c */ /* 0x000fc8000bf25270 */
[----:B------:R-:W-:-:S04]  /*14a0*/  UISETP.EQ.OR UP0, UPT, UR6, URZ, !UP0 ;  /* 0x000000ff0600728c */ /* 0x000fc8000c702670 */
[----:B------:R-:W-:Y:S02]  /*14b0*/  USEL UR8, URZ, 0x1, !UP0 ;  /* 0x00000001ff087887 */ /* 0x000fe4000c000000 */
[----:B------:R-:W-:-:S04]  /*14c0*/  UISETP.NE.AND UP0, UPT, UR63, 0x2, UPT ;  /* 0x000000023f00788c */ /* 0x000fc8000bf05270 */
[----:B------:R-:W-:Y:S02]  /*14d0*/  USEL UR4, URZ, 0x4, UP0 ;  /* 0x00000004ff047887 */ /* 0x000fe40008000000 */
[----:B------:R-:W-:Y:S02]  /*14e0*/  UISETP.NE.AND UP0, UPT, UR6, URZ, UPT ;  /* 0x000000ff0600728c */ /* 0x000fe4000bf05270 */
[----:B------:R-:W-:Y:S02]  /*14f0*/  USEL UR6, URZ, 0x8, UP1 ;  /* 0x00000008ff067887 */ /* 0x000fe40008800000 */
[----:B------:R-:W-:Y:S02]  /*1500*/  USEL UR7, UR5, 0x2, UP0 ;  /* 0x0000000205077887 */ /* 0x000fe40008000000 */
[----:B------:R-:W-:Y:S02]  /*1510*/  USEL UR4, UR4, 0x4, UP0 ;  /* 0x0000000404047887 */ /* 0x000fe40008000000 */
[----:B------:R-:W-:-:S02]  /*1520*/  USEL UR5, UR6, 0x8, UP0 ;  /* 0x0000000806057887 */ /* 0x000fc40008000000 */
[----:B------:R-:W-:-:S04]  /*1530*/  UIADD3 UR4, UPT, UPT, UR4, UR7, UR8 ;  /* 0x0000000704047290 */ /* 0x000fc8000fffe008 */
[----:B------:R-:W-:-:S06]  /*1540*/  UIADD3 UR4, UPT, UPT, UR4, UR5, URZ ;  /* 0x0000000504047290 */ /* 0x000fcc000fffe0ff */
[----:B------:R-:W-:Y:S02]  /*1550*/  MOV R2, UR4 ;  /* 0x0000000400027c02 */ /* 0x000fe40008000f00 */
.L_x_18:
[----:B------:R-:W-:Y:S05]  /*1560*/  BRA.U !UP2, `(.L_x_19) ;  /* 0x000000010ad47547 */ /* 0x000fea000b800000 */
[----:B------:R-:W1:Y:S01]  /*1570*/  LDCU.128 UR12, c[0x0][0xb10] ;  /* 0x00016200ff0c77ac */ /* 0x000e620008000c00 */
[----:B------:R-:W2:Y:S01]  /*1580*/  LDCU UR6, c[0x0][0x370] ;  /* 0x00006e00ff0677ac */ /* 0x000ea20008000800 */
[----:B------:R-:W3:Y:S01]  /*1590*/  LDCU UR5, c[0x0][0x374] ;  /* 0x00006e80ff0577ac */ /* 0x000ee20008000800 */
[----:B------:R-:W4:Y:S01]  /*15a0*/  LDCU UR27, c[0x0][0xb0c] ;  /* 0x00016180ff1b77ac */ /* 0x000f220008000800 */
[----:B------:R-:W4:Y:S01]  /*15b0*/  LDCU UR4, c[0x0][0xb20] ;  /* 0x00016400ff0477ac */ /* 0x000f220008000800 */
[----:B------:R-:W4:Y:S01]  /*15c0*/  LDCU.64 UR8, c[0x0][0xb28] ;  /* 0x00016500ff0877ac */ /* 0x000f220008000a00 */
[----:B-1----:R-:W-:Y:S02]  /*15d0*/  UISETP.NE.AND UP0, UPT, UR14, 0x1, UPT ;  /* 0x000000010e00788c */ /* 0x002fe4000bf05270 */
[----:B---3--:R-:W-:Y:S02]  /*15e0*/  UIMAD.WIDE.U32 UR10, UR5, UR15, URZ ;  /* 0x0000000f050a72a5 */ /* 0x008fe4000f8e00ff */
[----:B--2---:R-:W-:-:S02]  /*15f0*/  UIMAD.WIDE.U32 UR22, UR6, UR12, URZ ;  /* 0x0000000c061672a5 */ /* 0x004fc4000f8e00ff */
[----:B----4-:R-:W-:Y:S02]  /*1600*/  UISETP.NE.AND UP1, UPT, UR27, 0x1, UPT ;  /* 0x000000011b00788c */ /* 0x010fe4000bf25270 */
[----:B------:R-:W-:Y:S01]  /*1610*/  UISETP.NE.AND UP2, UPT, UR21, 0x1, UPT ;  /* 0x000000011500788c */ /* 0x000fe2000bf45270 */
[----:B------:R-:W-:Y:S02]  /*1620*/  UMOV UR10, UR11 ;  /* 0x0000000b000a7c82 */ /* 0x000fe40008000000 */
[----:B------:R-:W-:Y:S01]  /*1630*/  UMOV UR22, UR23 ;  /* 0x0000001700167c82 */ /* 0x000fe20008000000 */
[----:B------:R-:W-:Y:S02]  /*1640*/  @UP0 USHF.R.U32.HI UR5, URZ, UR4, UR10 ;  /* 0x00000004ff050299 */ /* 0x000fe4000801160a */
[----:B------:R-:W-:Y:S02]  /*1650*/  UIMAD.WIDE.U32 UR24, UR20, UR15, URZ ;  /* 0x0000000f141872a5 */ /* 0x000fe4000f8e00ff */
[----:B------:R-:W-:-:S02]  /*1660*/  UIMAD.WIDE.U32 UR10, UR5, UR8, URZ ;  /* 0x00000008050a72a5 */ /* 0x000fc4000f8e00ff */
[----:B------:R-:W-:Y:S02]  /*1670*/  @UP1 USHF.R.U32.HI UR6, URZ, UR13, UR22 ;  /* 0x0000000dff061299 */ /* 0x000fe40008011616 */
[----:B------:R-:W-:Y:S02]  /*1680*/  UIMAD.WIDE.U32 UR18, UR16, UR12, URZ ;  /* 0x0000000c101272a5 */ /* 0x000fe4000f8e00ff */
[----:B------:R-:W-:Y:S01]  /*1690*/  UIMAD.WIDE.U32 UR22, UR6, UR8, URZ ;  /* 0x00000008061672a5 */ /* 0x000fe2000f8e00ff */
[----:B------:R-:W-:Y:S01]  /*16a0*/  UMOV UR24, UR25 ;  /* 0x0000001900187c82 */ /* 0x000fe20008000000 */
[----:B------:R-:W-:Y:S01]  /*16b0*/  UMOV UR10, UR11 ;  /* 0x0000000b000a7c82 */ /* 0x000fe20008000000 */
[----:B------:R-:W-:Y:S02]  /*16c0*/  USHF.R.U32.HI UR24, URZ, UR4, UR24 ;  /* 0x00000004ff187299 */ /* 0x000fe40008011618 */
[----:B------:R-:W-:Y:S02]  /*16d0*/  @UP2 USHF.R.U32.HI UR5, URZ, UR9, UR10 ;  /* 0x00000009ff052299 */ /* 0x000fe4000801160a */
[----:B------:R-:W-:Y:S01]  /*16e0*/  UMOV UR7, UR23 ;  /* 0x0000001700077c82 */ /* 0x000fe20008000000 */
[----:B------:R-:W-:Y:S01]  /*16f0*/  UMOV UR18, UR19 ;  /* 0x0000001300127c82 */ /* 0x000fe20008000000 */
[----:B------:R-:W-:-:S02]  /*1700*/  @UP2 USHF.R.U32.HI UR6, URZ, UR9, UR7 ;  /* 0x00000009ff062299 */ /* 0x000fc40008011607 */
[----:B------:R-:W-:Y:S02]  /*1710*/  USHF.R.U32.HI UR13, URZ, UR13, UR18 ;  /* 0x0000000dff0d7299 */ /* 0x000fe40008011612 */
[----:B------:R-:W-:Y:S02]  /*1720*/  USEL UR4, UR20, UR24, !UP0 ;  /* 0x0000001814047287 */ /* 0x000fe4000c000000 */
[----:B------:R-:W-:Y:S02]  /*1730*/  UIMAD UR7, UR5, UR21, URZ ;  /* 0x00000015050772a4 */ /* 0x000fe4000f8e02ff */
[----:B------:R-:W-:Y:S02]  /*1740*/  USEL UR5, UR16, UR13, !UP1 ;  /* 0x0000000d10057287 */ /* 0x000fe4000c800000 */
[----:B------:R-:W-:Y:S02]  /*1750*/  UIMAD UR12, UR6, UR21, URZ ;  /* 0x00000015060c72a4 */ /* 0x000fe4000f8e02ff */
[----:B------:R-:W-:-:S02]  /*1760*/  UISETP.GE.AND UP0, UPT, UR4, UR7, UPT ;  /* 0x000000070400728c */ /* 0x000fc4000bf06270 */
[----:B------:R-:W-:Y:S02]  /*1770*/  UIMAD.WIDE.U32 UR10, UR4, UR8, URZ ;  /* 0x00000008040a72a5 */ /* 0x000fe4000f8e00ff */
[----:B------:R-:W-:Y:S02]  /*1780*/  UISETP.GE.OR UP0, UPT, UR5, UR12, UP0 ;  /* 0x0000000c0500728c */ /* 0x000fe40008706670 */
[----:B------:R-:W-:Y:S02]  /*1790*/  UIMAD.WIDE.U32 UR12, UR5, UR8, URZ ;  /* 0x00000008050c72a5 */ /* 0x000fe4000f8e00ff */
[----:B------:R-:W-:Y:S01]  /*17a0*/  UIADD3 UR10, UPT, UPT, -UR4, URZ, URZ ;  /* 0x000000ff040a7290 */ /* 0x000fe2000fffe1ff */
[----:B------:R-:W-:Y:S01]  /*17b0*/  UMOV UR8, UR11 ;  /* 0x0000000b00087c82 */ /* 0x000fe20008000000 */
[----:B------:R-:W-:Y:S02]  /*17c0*/  UIADD3 UR11, UPT, UPT, -UR5, URZ, URZ ;  /* 0x000000ff050b7290 */ /* 0x000fe4000fffe1ff */
[----:B------:R-:W-:-:S03]  /*17d0*/  USHF.R.U32.HI UR8, URZ, UR9, UR8 ;  /* 0x00000009ff087299 */ /* 0x000fc60008011608 */
[----:B------:R-:W-:Y:S01]  /*17e0*/  @!UP0 UMOV UR7, UR13 ;  /* 0x0000000d00078c82 */ /* 0x000fe20008000000 */
[----:B------:R-:W-:Y:S02]  /*17f0*/  UIMAD UR20, UR14, UR10, UR20 ;  /* 0x0000000a0e1472a4 */ /* 0x000fe4000f8e0214 */
[----:B------:R-:W-:Y:S02]  /*1800*/  USEL UR8, UR4, UR8, !UP2 ;  /* 0x0000000804087287 */ /* 0x000fe4000d000000 */
[----:B------:R-:W-:Y:S02]  /*1810*/  @!UP0 USHF.R.U32.HI UR7, URZ, UR9, UR7 ;  /* 0x00000009ff078299 */ /* 0x000fe40008011607 */
[----:B------:R-:W-:Y:S02]  /*1820*/  UIADD3 UR9, UPT, UPT, -UR8, URZ, URZ ;  /* 0x000000ff08097290 */ /* 0x000fe4000fffe1ff */
[----:B------:R-:W-:Y:S02]  /*1830*/  @!UP0 USEL UR7, UR5, UR7, !UP2 ;  /* 0x0000000705078287 */ /* 0x000fe4000d000000 */
[----:B------:R-:W-:-:S02]  /*1840*/  UIMAD UR9, UR21, UR9, UR4 ;  /* 0x00000009150972a4 */ /* 0x000fc4000f8e0204 */
[----:B------:R-:W-:Y:S02]  /*1850*/  @!UP0 UIADD3 UR8, UPT, UPT, UR8, -UR7, URZ ;  /* 0x8000000708088290 */ /* 0x000fe4000fffe0ff */
[----:B------:R-:W-:Y:S02]  /*1860*/  @!UP0 UIMAD UR6, UR9, UR6, UR7 ;  /* 0x00000006090682a4 */ /* 0x000fe4000f8e0207 */
[----:B------:R-:W-:Y:S02]  /*1870*/  @!UP0 UIMAD UR4, UR8, UR21, UR5 ;  /* 0x00000015080482a4 */ /* 0x000fe4000f8e0205 */
[----:B------:R-:W-:Y:S02]  /*1880*/  UIMAD UR16, UR27, UR11, UR16 ;  /* 0x0000000b1b1072a4 */ /* 0x000fe4000f8e0210 */
[----:B------:R-:W-:Y:S01]  /*1890*/  UIMAD UR20, UR4, UR14, UR20 ;  /* 0x0000000e041472a4 */ /* 0x000fe2000f8e0214 */
[----:B------:R-:W-:Y:S02]  /*18a0*/  @!UP0 UMOV UR5, UR6 ;  /* 0x0000000600058c82 */ /* 0x000fe40008000000 */
[----:B------:R-:W-:-:S12]  /*18b0*/  UIMAD UR16, UR5, UR27, UR16 ;  /* 0x0000001b051072a4 */ /* 0x000fd8000f8e0210 */
.L_x_19:
[----:B------:R-:W-:Y:S02]  /*18c0*/  UISETP.NE.AND UP1, UPT, UR28, 0x1, UPT ;  /* 0x000000011c00788c */ /* 0x000fe4000bf25270 */
[----:B------:R-:W-:Y:S02]  /*18d0*/  UISETP.NE.AND UP0, UPT, UR17, 0x2, UPT ;  /* 0x000000021100788c */ /* 0x000fe4000bf05270 */
[----:B------:R-:W-:-:S05]  /*18e0*/  ULOP3.LUT UR24, UR26, 0x600, URZ, 0xc0, !UPT ;  /* 0x000006001a187892 */ /* 0x000fca000f8ec0ff */
[----:B------:R-:W-:Y:S07]  /*18f0*/  BRA.U UP1, `(.L_x_20) ;  /* 0x0000000101447547 */ /* 0x000fee000b800000 */
[----:B------:R-:W1:Y:S01]  /*1900*/  LDCU.128 UR8, c[0x0][0xb10] ;  /* 0x00016200ff0877ac */ /* 0x000e620008000c00 */
[----:B------:R-:W2:Y:S01]  /*1910*/  LDCU UR12, c[0x0][0xb0c] ;  /* 0x00016180ff0c77ac */ /* 0x000ea20008000800 */
[----:B------:R-:W3:Y:S01]  /*1920*/  LDCU UR13, c[0x0][0xb20] ;  /* 0x00016400ff0d77ac */ /* 0x000ee20008000800 */
[----:B-1----:R-:W-:Y:S02]  /*1930*/  UIMAD.WIDE.U32 UR6, UR16, UR8, URZ ;  /* 0x00000008100672a5 */ /* 0x002fe4000f8e00ff */
[----:B------:R-:W-:Y:S02]  /*1940*/  UIMAD.WIDE.U32 UR4, UR20, UR11, URZ ;  /* 0x0000000b140472a5 */ /* 0x000fe4000f8e00ff */
[----:B--2---:R-:W-:Y:S02]  /*1950*/  UISETP.NE.AND UP2, UPT, UR12, 0x1, UPT ;  /* 0x000000010c00788c */ /* 0x004fe4000bf45270 */
[----:B------:R-:W-:Y:S01]  /*1960*/  UISETP.NE.AND UP1, UPT, UR10, 0x1, UPT ;  /* 0x000000010a00788c */ /* 0x000fe2000bf25270 */
[----:B------:R-:W-:-:S02]  /*1970*/  UMOV UR6, UR7 ;  /* 0x0000000700067c82 */ /* 0x000fc40008000000 */
[----:B------:R-:W-:Y:S01]  /*1980*/  UMOV UR4, UR5 ;  /* 0x0000000500047c82 */ /* 0x000fe20008000000 */
[----:B------:R-:W-:Y:S02]  /*1990*/  USHF.R.U32.HI UR6, URZ, UR9, UR6 ;  /* 0x00000009ff067299 */ /* 0x000fe40008011606 */
[----:B---3--:R-:W-:Y:S02]  /*19a0*/  USHF.R.U32.HI UR4, URZ, UR13, UR4 ;  /* 0x0000000dff047299 */ /* 0x008fe40008011604 */
[----:B------:R-:W-:Y:S02]  /*19b0*/  USEL UR5, UR16, UR6, !UP2 ;  /* 0x0000000610057287 */ /* 0x000fe4000d000000 */
[----:B------:R-:W-:-:S04]  /*19c0*/  USEL UR4, UR20, UR4, !UP1 ;  /* 0x0000000414047287 */ /* 0x000fc8000c800000 */
[----:B------:R-:W-:Y:S02]  /*19d0*/  UIADD3 UR6, UPT, UPT, UR5, -UR4, URZ ;  /* 0x8000000405067290 */ /* 0x000fe4000fffe0ff */
[----:B------:R-:W-:Y:S02]  /*19e0*/  UIADD3 UR4, UPT, UPT, -UR5, UR4, URZ ;  /* 0x0000000405047290 */ /* 0x000fe4000fffe1ff */
[----:B------:R-:W-:Y:S02]  /*19f0*/  UIMAD UR20, UR6, UR10, UR20 ;  /* 0x0000000a061472a4 */ /* 0x000fe4000f8e0214 */
[----:B------:R-:W-:-:S12]  /*1a00*/  UIMAD UR16, UR4, UR12, UR16 ;  /* 0x0000000c041072a4 */ /* 0x000fd8000f8e0210 */
.L_x_20:
[----:B------:R-:W-:Y:S05]  /*1a10*/  BRA.U !UP5, `(.L_x_21) ;  /* 0x000000010d0c7547 */ /* 0x000fea000b800000 */
[----:B------:R-:W-:Y:S01]  /*1a20*/  UCGABAR_WAIT ;  /* 0x0000000000007dc7 */ /* 0x000fe20008000000 */
[----:B------:R-:W-:Y:S01]  /*1a30*/  CCTL.IVALL ;  /* 0x00000000ff00798f */ /* 0x000fe20002000000 */
[----:B------:R-:W-:Y:S05]  /*1a40*/  BRA `(.L_x_22) ;  /* 0x0000000000047947 */ /* 0x000fea0003800000 */
.L_x_21:
[----:B------:R-:W-:Y:S06]  /*1a50*/  BAR.SYNC.DEFER_BLOCKING 0x0 ;  /* 0x0000000000007b1d */ /* 0x000fec0000010000 */
.L_x_22:
[----:B------:R-:W-:Y:S05]  /*1a60*/  BRA.U UP0, `(.L_x_23) ;  /* 0x0000002100f87547 */ /* 0x000fea000b800000 */
[----:B------:R-:W1:Y:S01]  /*1a70*/  LDCU UR6, c[0x0][0x38c] ;  /* 0x00007180ff0677ac */ /* 0x000e620008000800 */
[----:B------:R-:W-:Y:S01]  /*1a80*/  PLOP3.LUT P1, PT, PT, PT, UP3, 0x80, 0x8 ;  /* 0x000000000008781c */ /* 0x000fe20003f2f038 */
[----:B------:R-:W-:Y:S01]  /*1a90*/  IMAD.MOV.U32 R12, RZ, RZ, 0x1 ;  /* 0x00000001ff0c7424 */ /* 0x000fe200078e00ff */
[----:B------:R-:W-:Y:S01]  /*1aa0*/  ISETP.EQ.OR P2, PT, R0, RZ, P3 ;  /* 0x000000ff0000720c */ /* 0x000fe20001f42670 */
[----:B------:R-:W-:Y:S01]  /*1ab0*/  UISETP.NE.AND UP1, UPT, UR17, URZ, UPT ;  /* 0x000000ff1100728c */ /* 0x000fe2000bf25270 */
[----:B------:R-:W-:Y:S02]  /*1ac0*/  PLOP3.LUT P1, PT, P1, PT, PT, 0x8, 0x80 ;  /* 0x000000000080781c */ /* 0x000fe40000f2e170 */
[----:B------:R-:W-:Y:S01]  /*1ad0*/  CS2R R10, SRZ ;  /* 0x00000000000a7805 */ /* 0x000fe2000001ff00 */
[----:B------:R-:W-:Y:S01]  /*1ae0*/  IMAD.MOV.U32 R9, RZ, RZ, RZ ;  /* 0x000000ffff097224 */ /* 0x000fe200078e00ff */
[----:B------:R-:W2:Y:S01]  /*1af0*/  LDCU UR39, c[0x0][0x370] ;  /* 0x00006e00ff2777ac */ /* 0x000ea20008000800 */
[----:B------:R-:W-:Y:S01]  /*1b00*/  IMAD.MOV.U32 R8, RZ, RZ, 0x1 ;  /* 0x00000001ff087424 */ /* 0x000fe200078e00ff */
[----:B------:R-:W3:Y:S01]  /*1b10*/  LDCU.64 UR28, c[0x0][0x348] ;  /* 0x00006900ff1c77ac */ /* 0x000ee20008000a00 */
[----:B------:R-:W-:-:S02]  /*1b20*/  USHF.R.U32.HI UR44, URZ, 0x5, UR24 ;  /* 0x00000005ff2c7899 */ /* 0x000fc40008011618 */
[----:B-1----:R-:W-:Y:S02]  /*1b30*/  UIADD3 UR5, UPT, UPT, UR6, 0x1f, URZ ;  /* 0x0000001f06057890 */ /* 0x002fe4000fffe0ff */
[----:B------:R-:W-:Y:S02]  /*1b40*/  UIADD3 UR46, UPT, UPT, UR6, 0x3e, URZ ;  /* 0x0000003e062e7890 */ /* 0x000fe4000fffe0ff */
[----:B------:R-:W-:Y:S01]  /*1b50*/  USHF.R.S32.HI UR4, URZ, 0x1f, UR5 ;  /* 0x0000001fff047899 */ /* 0x000fe20008011405 */
[----:B------:R-:W1:Y:S03]  /*1b60*/  LDCU UR38, c[0x0][0x374] ;  /* 0x00006e80ff2677ac */ /* 0x000e660008000800 */
[----:B------:R-:W-:Y:S02]  /*1b70*/  ULEA.HI UR4, UR4, UR5, URZ, 0x5 ;  /* 0x0000000504047291 */ /* 0x000fe4000f8f28ff */
[----:B------:R-:W-:-:S02]  /*1b80*/  USEL UR25, UR37, 0x2, UP1 ;  /* 0x0000000225197887 */ /* 0x000fc40008800000 */
[----:B------:R-:W-:Y:S02]  /*1b90*/  USHF.R.S32.HI UR41, URZ, 0x5, UR4 ;  /* 0x00000005ff297899 */ /* 0x000fe40008011404 */
[----:B------:R-:W-:Y:S02]  /*1ba0*/  UIADD3 UR4, UPT, UPT, UR6, -0x1, URZ ;  /* 0xffffffff06047890 */ /* 0x000fe4000fffe0ff */
[----:B------:R-:W-:Y:S02]  /*1bb0*/  UISETP.LT.U32.AND UP0, UPT, UR41, 0x22, UPT ;  /* 0x000000222900788c */ /* 0x000fe4000bf01070 */
[----:B------:R-:W-:Y:S02]  /*1bc0*/  UISETP.GE.U32.AND UP2, UPT, UR4, -0x3f, UPT ;  /* 0xffffffc10400788c */ /* 0x000fe4000bf46070 */
[----:B------:R-:W-:Y:S01]  /*1bd0*/  USEL UR40, UR41, 0x22, UP0 ;  /* 0x0000002229287887 */ /* 0x000fe20008000000 */
[----:B------:R-:W-:-:S03]  /*1be0*/  UMOV UR5, URZ ;  /* 0x000000ff00057c82 */ /* 0x000fc60008000000 */
[----:B------:R-:W-:Y:S02]  /*1bf0*/  UIADD3 UR21, UPT, UPT, UR40, -0x1, URZ ;  /* 0xffffffff28157890 */ /* 0x000fe4000fffe0ff */
[----:B------:R-:W-:-:S03]  /*1c00*/  UIADD3 UR43, UPT, UPT, UR41, -UR40, URZ ;  /* 0x80000028292b7290 */ /* 0x000fc6000fffe0ff */
[----:B------:R-:W-:-:S04]  /*1c10*/  @UP2 UIADD3 UR21, UPT, UPT, UR40, URZ, URZ ;  /* 0x000000ff28152290 */ /* 0x000fc8000fffe0ff */
[----:B-123--:R-:W-:-:S12]  /*1c20*/  UIADD3 UR21, UPT, UPT, UR21, 0x1, URZ ;  /* 0x0000000115157890 */ /* 0x00efd8000fffe0ff */
.L_x_43:
[----:B------:R-:W-:Y:S01]  /*1c30*/  UISETP.NE.AND UP0, UPT, UR45, URZ, UPT ;  /* 0x000000ff2d00728c */ /* 0x000fe2000bf05270 */
[----:B------:R-:W1:Y:S08]  /*1c40*/  S2UR UR45, SR_CgaCtaId ;  /* 0x00000000002d79c3 */ /* 0x000e700000008800 */
[----:B------:R-:W-:Y:S05]  /*1c50*/  BRA.U UP0, `(.L_x_24) ;  /* 0x0000000100347547 */ /* 0x000fea000b800000 */
[----:B------:R-:W2:Y:S01]  /*1c60*/  S2R R0, SR_CgaCtaId ;  /* 0x0000000000007919 */ /* 0x000ea20000008800 */
[----:B------:R-:W-:-:S04]  /*1c70*/  MOV R2, 0x400 ;  /* 0x0000040000027802 */ /* 0x000fc80000000f00 */
[----:B--2---:R-:W-:Y:S02]  /*1c80*/  LEA R0, R0, R2, 0x18 ;  /* 0x0000000200007211 */ /* 0x004fe400078ec0ff */
[----:B------:R-:W-:-:S03]  /*1c90*/  SHF.L.U32 R2, R8, 0x1f, RZ ;  /* 0x0000001f08027819 */ /* 0x000fc600000006ff */
[----:B------:R-:W-:-:S04]  /*1ca0*/  IMAD R0, R9, 0x8, R0 ;  /* 0x0000000809007824 */ /* 0x000fc800078e0200 */
[----:B------:R-:W2:Y:S02]  /*1cb0*/  SYNCS.PHASECHK.TRANS64.TRYWAIT P0, [R0+URZ+0x2c0], R2 ;  /* 0x0002c002000075a7 */ /* 0x000ea400080011ff */
[----:B--2---:R-:W-:Y:S05]  /*1cc0*/  @!P0 BRA `(.L_x_25) ;  /* 0x0000006c00f08947 */ /* 0x004fea0003800000 */
.L_x_143:
[----:B------:R-:W-:Y:S01]  /*1cd0*/  VIADD R9, R9, 0x1 ;  /* 0x0000000109097836 */ /* 0x000fe20000000000 */
[----:B------:R2:W-:Y:S04]  /*1ce0*/  SYNCS.ARRIVE.TRANS64.A1T0 RZ, [R0+URZ+0x2b0], RZ ;  /* 0x0002b0ff00ff79a7 */ /* 0x0005e800081000ff */
[----:B------:R-:W-:-:S04]  /*1cf0*/  ISETP.NE.AND P0, PT, R9, 0x2, PT ;  /* 0x000000020900780c */ /* 0x000fc80003f05270 */
[----:B------:R-:W-:Y:S02]  /*1d00*/  SEL R9, R9, RZ, P0 ;  /* 0x000000ff09097207 */ /* 0x000fe40000000000 */
[----:B--2---:R-:W-:-:S04]  /*1d10*/  SEL R0, RZ, 0x1, P0 ;  /* 0x00000001ff007807 */ /* 0x004fc80000000000 */
[----:B------:R-:W-:-:S07]  /*1d20*/  LOP3.LUT R8, R8, R0, RZ, 0x3c, !PT ;  /* 0x0000000008087212 */ /* 0x000fce00078e3cff */
.L_x_24:
[----:B------:R-:W-:Y:S01]  /*1d30*/  UMOV UR6, 0x400 ;  /* 0x0000040000067882 */ /* 0x000fe20000000000 */
[----:B------:R-:W-:Y:S01]  /*1d40*/  SHF.L.U32 R0, R12, 0x1f, RZ ;  /* 0x0000001f0c007819 */ /* 0x000fe200000006ff */
[----:B-1----:R-:W-:Y:S02]  /*1d50*/  ULEA UR6, UR45, UR6, 0x18 ;  /* 0x000000062d067291 */ /* 0x002fe4000f8ec0ff */
[----:B------:R-:W-:Y:S02]  /*1d60*/  UISETP.GE.U32.AND UP0, UPT, UR46, 0x3f, UPT ;  /* 0x0000003f2e00788c */ /* 0x000fe4000bf06070 */
[----:B------:R-:W-:Y:S02]  /*1d70*/  ULEA UR4, UR5, UR6, 0x3 ;  /* 0x0000000605047291 */ /* 0x000fe4000f8e18ff */
[----:B------:R-:W-:Y:S02]  /*1d80*/  USHF.L.U32 UR11, UR20, 0x7, URZ ;  /* 0x00000007140b7899 */ /* 0x000fe400080006ff */
[----:B------:R-:W-:Y:S01]  /*1d90*/  ULEA UR35, UR16, UR44, 0x6 ;  /* 0x0000002c10237291 */ /* 0x000fe2000f8e30ff */
[----:B------:R-:W-:-:S04]  /*1da0*/  UMOV UR13, URZ ;  /* 0x000000ff000d7c82 */ /* 0x000fc80008000000 */
[----:B------:R1:W2:Y:S01]  /*1db0*/  SYNCS.PHASECHK.TRANS64.TRYWAIT P0, [UR4+0x110], R0 ;  /* 0x00011000ff0075a7 */ /* 0x0002a20008001104 */
[----:B------:R-:W-:Y:S06]  /*1dc0*/  BRA.U !UP0, `(.L_x_26) ;  /* 0x0000000108bc7547 */ /* 0x000fec000b800000 */
[----:B------:R-:W-:Y:S01]  /*1dd0*/  UMOV UR7, URZ ;  /* 0x000000ff00077c82 */ /* 0x000fe20008000000 */
[----:B------:R-:W-:-:S05]  /*1de0*/  UMOV UR4, UR5 ;  /* 0x0000000500047c82 */ /* 0x000fca0008000000 */
.L_x_32:
[----:B------:R-:W-:Y:S01]  /*1df0*/  ULEA UR33, UR4, UR6, 0x3 ;  /* 0x0000000604217291 */ /* 0x000fe2000f8e18ff */
[----:B--2---:R-:W-:Y:S01]  /*1e00*/  @!P3 MOV R2, 0x1800 ;  /* 0x000018000002b802 */ /* 0x004fe20000000f00 */
[----:B--2-4-:R-:W-:Y:S10]  /*1e10*/  @P0 BRA `(.L_x_27) ;  /* 0x00000000000c0947 */ /* 0x014ff40003800000 */
[----:B------:R-:W-:-:S04]  /*1e20*/  SHF.L.U32 R3, R12, 0x1f, RZ ;  /* 0x0000001f0c037819 */ /* 0x000fc800000006ff */
[----:B------:R-:W2:Y:S02]  /*1e30*/  SYNCS.PHASECHK.TRANS64.TRYWAIT P0, [UR33+0x110], R3 ;  /* 0x00011003ff0075a7 */ /* 0x000ea40008001121 */
[----:B--2---:R-:W-:Y:S05]  /*1e40*/  @!P0 BRA `(.L_x_28) ;  /* 0x0000006c00a48947 */ /* 0x004fea0003800000 */
.L_x_27:
[----:B------:R2:W-:Y:S01]  /*1e50*/  @!P3 SYNCS.ARRIVE.TRANS64 RZ, [UR33], R2 ;  /* 0x00000002ffffb9a7 */ /* 0x0005e20008000021 */
[----:B------:R-:W-:-:S04]  /*1e60*/  ULOP3.LUT UR5, UR25, 0x2, URZ, 0xfc, !UPT ;  /* 0x0000000219057892 */ /* 0x000fc8000f8efcff */
[----:B------:R-:W-:-:S09]  /*1e70*/  UISETP.NE.AND UP0, UPT, UR5, 0x2, UPT ;  /* 0x000000020500788c */ /* 0x000fd2000bf05270 */
[----:B------:R-:W-:Y:S05]  /*1e80*/  BRA.U UP0, `(.L_x_29) ;  /* 0x0000000100047547 */ /* 0x000fea000b800000 */
[----:B------:R-:W-:Y:S05]  /*1e90*/  BPT.TRAP 0x1 ;  /* 0x000000040000795c */ /* 0x000fea0000300000 */
.L_x_29:
[----:B------:R-:W-:Y:S04]  /*1ea0*/  BSSY.RECONVERGENT B0, `(.L_x_30) ;  /* 0x0000003000007945 */ /* 0x000fe80003800200 */
[----:B------:R-:W-:Y:S05]  /*1eb0*/  @P2 BRA `(.L_x_31) ;  /* 0x0000000000042947 */ /* 0x000fea0003800000 */
[----:B------:R-:W-:Y:S05]  /*1ec0*/  BPT.TRAP 0x1 ;  /* 0x000000040000795c */ /* 0x000fea0000300000 */
.L_x_31:
[----:B------:R-:W-:Y:S05]  /*1ed0*/  BSYNC.RECONVERGENT B0 ;  /* 0x0000000000007941 */ /* 0x000fea0003800200 */
.L_x_30:
[----:B------:R-:W-:Y:S02]  /*1ee0*/  UIADD3 UR5, UPT, UPT, UR4, 0x1, URZ ;  /* 0x0000000104057890 */ /* 0x000fe4000fffe0ff */
[----:B------:R-:W-:Y:S02]  /*1ef0*/  ULEA UR32, UR4, UR24, 0xb ;  /* 0x0000001804207291 */ /* 0x000fe4000f8e58ff */
[----:B------:R-:W-:Y:S02]  /*1f00*/  UISETP.NE.AND UP0, UPT, UR5, 0x22, UPT ;  /* 0x000000220500788c */ /* 0x000fe4000bf05270 */
[----:B------:R-:W-:Y:S02]  /*1f10*/  UIADD3 UR16, UP1, UPT, UR28, 0x80, URZ ;  /* 0x000000801c107890 */ /* 0x000fe4000ff3e0ff */
[----:B------:R-:W-:Y:S02]  /*1f20*/  USEL UR9, URZ, 0x1, UP0 ;  /* 0x00000001ff097887 */ /* 0x000fe40008000000 */
[----:B------:R-:W-:-:S02]  /*1f30*/  USEL UR5, UR5, URZ, UP0 ;  /* 0x000000ff05057287 */ /* 0x000fc40008000000 */
[----:B------:R-:W-:Y:S02]  /*1f40*/  UIADD3 UR14, UP0, UPT, UR28, 0x180, URZ ;  /* 0x000001801c0e7890 */ /* 0x000fe4000ff1e0ff */
[----:B------:R-:W-:Y:S01]  /*1f50*/  ULEA UR8, UR5, UR6, 0x3 ;  /* 0x0000000605087291 */ /* 0x000fe2000f8e18ff */
[----:B------:R-:W-:Y:S01]  /*1f60*/  LOP3.LUT R12, R12, UR9, RZ, 0x3c, !PT ;  /* 0x000000090c0c7c12 */ /* 0x000fe2000f8e3cff */
[----:B------:R-:W-:Y:S02]  /*1f70*/  USHF.L.U32 UR34, UR7, 0x5, URZ ;  /* 0x0000000507227899 */ /* 0x000fe400080006ff */
[----:B------:R-:W-:Y:S01]  /*1f80*/  UIADD3.X UR17, UPT, UPT, URZ, UR29, URZ, UP1, !UPT ;  /* 0x0000001dff117290 */ /* 0x000fe20008ffe4ff */
[----:B-1----:R-:W-:Y:S01]  /*1f90*/  SHF.L.U32 R0, R12, 0x1f, RZ ;  /* 0x0000001f0c007819 */ /* 0x002fe200000006ff */
[----:B------:R-:W-:Y:S02]  /*1fa0*/  UIADD3 UR32, UPT, UPT, UR6, 0x4600, UR32 ;  /* 0x0000460006207890 */ /* 0x000fe4000fffe020 */
[----:B------:R-:W-:Y:S01]  /*1fb0*/  UIADD3.X UR15, UPT, UPT, URZ, UR29, URZ, UP0, !UPT ;  /* 0x0000001dff0f7290 */ /* 0x000fe200087fe4ff */
[----:B------:R3:W4:Y:S01]  /*1fc0*/  SYNCS.PHASECHK.TRANS64.TRYWAIT P0, [UR8+0x110], R0 ;  /* 0x00011000ff0075a7 */ /* 0x0007220008001108 */
[----:B------:R-:W-:Y:S01]  /*1fd0*/  ULEA UR8, UR4, UR6, 0xc ;  /* 0x0000000604087291 */ /* 0x000fe2000f8e60ff */
[----:B------:R-:W-:Y:S01]  /*1fe0*/  UMOV UR13, 0xf0000 ;  /* 0x000f0000000d7882 */ /* 0x000fe20000000000 */
[----:B------:R-:W-:-:S02]  /*1ff0*/  UMOV UR18, 0x0 ;  /* 0x0000000000127882 */ /* 0x000fc40000000000 */
[----:B------:R-:W-:Y:S01]  /*2000*/  UIADD3 UR8, UPT, UPT, UR8, 0x15600, URZ ;  /* 0x0001560008087890 */ /* 0x000fe2000fffe0ff */
[----:B------:R-:W-:Y:S01]  /*2010*/  UMOV UR19, 0x10000000 ;  /* 0x1000000000137882 */ /* 0x000fe20000000000 */
[----:B------:R-:W-:Y:S01]  /*2020*/  UMOV UR12, UR36 ;  /* 0x00000024000c7c82 */ /* 0x000fe20008000000 */
[----:B------:R-:W-:Y:S01]  /*2030*/  UMOV UR9, UR33 ;  /* 0x0000002100097c82 */ /* 0x000fe20008000000 */
[----:B------:R-:W-:Y:S01]  /*2040*/  UMOV UR10, UR34 ;  /* 0x00000022000a7c82 */ /* 0x000fe20008000000 */
[----:B------:R1:W-:Y:S01]  /*2050*/  UTMALDG.3D.MULTICAST [UR32], [UR16], UR13, desc[UR18] ;  /* 0x00001220100073b4 */ /* 0x0003e2000801180d */
[----:B------:R-:W-:Y:S01]  /*2060*/  UIADD3 UR7, UPT, UPT, UR7, 0x1, URZ ;  /* 0x0000000107077890 */ /* 0x000fe2000fffe0ff */
[----:B------:R-:W-:-:S03]  /*2070*/  UMOV UR4, UR5 ;  /* 0x0000000500047c82 */ /* 0x000fc60008000000 */
[----:B------:R-:W-:Y:S01]  /*2080*/  UISETP.NE.AND UP0, UPT, UR7, UR21, UPT ;  /* 0x000000150700728c */ /* 0x000fe2000bf05270 */
[----:B------:R3:W-:Y:S01]  /*2090*/  UTMALDG.3D [UR8], [UR14], desc[UR18] ;  /* 0x000012080e0075b4 */ /* 0x0007e20008011000 */
[----:B-1----:R-:W-:-:S07]  /*20a0*/  UMOV UR13, UR21 ;  /* 0x00000015000d7c82 */ /* 0x002fce0008000000 */
[----:B---3--:R-:W-:Y:S05]  /*20b0*/  BRA.U UP0, `(.L_x_32) ;  /* 0xfffffffd004c7547 */ /* 0x008fea000b83ffff */
.L_x_26:
[----:B------:R-:W-:Y:S01]  /*20c0*/  ULEA UR4, UR5, UR6, 0x3 ;  /* 0x0000000605047291 */ /* 0x000fe2000f8e18ff */
[----:B-1----:R-:W-:Y:S01]  /*20d0*/  SHF.L.U32 R0, R12, 0x1f, RZ ;  /* 0x0000001f0c007819 */ /* 0x002fe200000006ff */
[----:B------:R-:W-:Y:S01]  /*20e0*/  @!P1 SYNCS.ARRIVE.TRANS64.A1T0 RZ, [UR6+0x248], RZ ;  /* 0x000248ffffff99a7 */ /* 0x000fe20008100006 */
[----:B------:R-:W-:-:S06]  /*20f0*/  UISETP.GT.AND UP0, UPT, UR41, UR40, UPT ;  /* 0x000000282900728c */ /* 0x000fcc000bf04270 */
[----:B--2-4-:R1:W2:Y:S03]  /*2100*/  SYNCS.PHASECHK.TRANS64.TRYWAIT P0, [UR4+0x110], R0 ;  /* 0x00011000ff0075a7 */ /* 0x0142a60008001104 */
[----:B------:R-:W-:Y:S05]  /*2110*/  BRA.U !UP0, `(.L_x_33) ;  /* 0x0000000108c07547 */ /* 0x000fea000b800000 */
[----:B------:R-:W-:Y:S01]  /*2120*/  UIADD3 UR26, UPT, UPT, UR43, UR13, URZ ;  /* 0x0000000d2b1a7290 */ /* 0x000fe2000fffe0ff */
[----:B------:R-:W-:-:S11]  /*2130*/  UMOV UR4, UR5 ;  /* 0x0000000500047c82 */ /* 0x000fd60008000000 */
.L_x_39:
[----:B------:R-:W-:Y:S01]  /*2140*/  ULEA UR17, UR4, UR6, 0x3 ;  /* 0x0000000604117291 */ /* 0x000fe2000f8e18ff */
[----:B--2---:R-:W-:Y:S01]  /*2150*/  @!P3 MOV R2, 0x1800 ;  /* 0x000018000002b802 */ /* 0x004fe20000000f00 */
[----:B--2-4-:R-:W-:Y:S10]  /*2160*/  @P0 BRA `(.L_x_34) ;  /* 0x00000000000c0947 */ /* 0x014ff40003800000 */
[----:B------:R-:W-:-:S04]  /*2170*/  SHF.L.U32 R3, R12, 0x1f, RZ ;  /* 0x0000001f0c037819 */ /* 0x000fc800000006ff */
[----:B------:R-:W2:Y:S02]  /*2180*/  SYNCS.PHASECHK.TRANS64.TRYWAIT P0, [UR17+0x110], R3 ;  /* 0x00011003ff0075a7 */ /* 0x000ea40008001111 */
[----:B--2---:R-:W-:Y:S05]  /*2190*/  @!P0 BRA `(.L_x_35) ;  /* 0x0000006800e88947 */ /* 0x004fea0003800000 */
.L_x_34:
[----:B------:R2:W-:Y:S01]  /*21a0*/  @!P3 SYNCS.ARRIVE.TRANS64 RZ, [UR17], R2 ;  /* 0x00000002ffffb9a7 */ /* 0x0005e20008000011 */
[----:B------:R-:W-:-:S04]  /*21b0*/  ULOP3.LUT UR5, UR25, 0x2, URZ, 0xfc, !UPT ;  /* 0x0000000219057892 */ /* 0x000fc8000f8efcff */
[----:B------:R-:W-:-:S09]  /*21c0*/  UISETP.NE.AND UP0, UPT, UR5, 0x2, UPT ;  /* 0x000000020500788c */ /* 0x000fd2000bf05270 */
[----:B------:R-:W-:Y:S05]  /*21d0*/  BRA.U UP0, `(.L_x_36) ;  /* 0x0000000100047547 */ /* 0x000fea000b800000 */
[----:B------:R-:W-:Y:S05]  /*21e0*/  BPT.TRAP 0x1 ;  /* 0x000000040000795c */ /* 0x000fea0000300000 */
.L_x_36:
[----:B------:R-:W-:Y:S04]  /*21f0*/  BSSY.RECONVERGENT B0, `(.L_x_37) ;  /* 0x0000003000007945 */ /* 0x000fe80003800200 */
[----:B------:R-:W-:Y:S05]  /*2200*/  @P2 BRA `(.L_x_38) ;  /* 0x0000000000042947 */ /* 0x000fea0003800000 */
[----:B------:R-:W-:Y:S05]  /*2210*/  BPT.TRAP 0x1 ;  /* 0x000000040000795c */ /* 0x000fea0000300000 */
.L_x_38:
[----:B------:R-:W-:Y:S05]  /*2220*/  BSYNC.RECONVERGENT B0 ;  /* 0x0000000000007941 */ /* 0x000fea0003800200 */
.L_x_37:
[----:B------:R-:W-:Y:S02]  /*2230*/  UIADD3 UR5, UPT, UPT, UR4, 0x1, URZ ;  /* 0x0000000104057890 */ /* 0x000fe4000fffe0ff */
[----:B------:R-:W-:Y:S02]  /*2240*/  ULEA UR16, UR4, UR24, 0xb ;  /* 0x0000001804107291 */ /* 0x000fe4000f8e58ff */
[----:B------:R-:W-:Y:S02]  /*2250*/  UISETP.NE.AND UP0, UPT, UR5, 0x22, UPT ;  /* 0x000000220500788c */ /* 0x000fe4000bf05270 */
[----:B------:R-:W-:Y:S02]  /*2260*/  UIADD3 UR22, UP1, UPT, UR28, 0x80, URZ ;  /* 0x000000801c167890 */ /* 0x000fe4000ff3e0ff */
[----:B------:R-:W-:Y:S02]  /*2270*/  USEL UR8, URZ, 0x1, UP0 ;  /* 0x00000001ff087887 */ /* 0x000fe40008000000 */
[----:B------:R-:W-:-:S02]  /*2280*/  USEL UR5, UR5, URZ, UP0 ;  /* 0x000000ff05057287 */ /* 0x000fc40008000000 */
[----:B------:R-:W-:Y:S02]  /*2290*/  UIADD3 UR14, UP0, UPT, UR28, 0x180, URZ ;  /* 0x000001801c0e7890 */ /* 0x000fe4000ff1e0ff */
[----:B------:R-:W-:Y:S01]  /*22a0*/  LOP3.LUT R12, R12, UR8, RZ, 0x3c, !PT ;  /* 0x000000080c0c7c12 */ /* 0x000fe2000f8e3cff */
[----:B------:R-:W-:Y:S02]  /*22b0*/  ULEA UR7, UR5, UR6, 0x3 ;  /* 0x0000000605077291 */ /* 0x000fe4000f8e18ff */
[----:B------:R-:W-:Y:S01]  /*22c0*/  ULEA UR8, UR4, UR6, 0xc ;  /* 0x0000000604087291 */ /* 0x000fe2000f8e60ff */
[----:B-1----:R-:W-:Y:S01]  /*22d0*/  SHF.L.U32 R0, R12, 0x1f, RZ ;  /* 0x0000001f0c007819 */ /* 0x002fe200000006ff */
[----:B------:R-:W-:Y:S02]  /*22e0*/  USHF.L.U32 UR18, UR13, 0x5, URZ ;  /* 0x000000050d127899 */ /* 0x000fe400080006ff */
[----:B------:R-:W-:Y:S02]  /*22f0*/  UIADD3 UR16, UPT, UPT, UR6, 0x4600, UR16 ;  /* 0x0000460006107890 */ /* 0x000fe4000fffe010 */
[----:B------:R-:W-:Y:S01]  /*2300*/  UIADD3.X UR23, UPT, UPT, URZ, UR29, URZ, UP1, !UPT ;  /* 0x0000001dff177290 */ /* 0x000fe20008ffe4ff */
[----:B------:R3:W4:Y:S01]  /*2310*/  SYNCS.PHASECHK.TRANS64.TRYWAIT P0, [UR7+0x110], R0 ;  /* 0x00011000ff0075a7 */ /* 0x0007220008001107 */
[----:B------:R-:W-:-:S02]  /*2320*/  UIADD3 UR8, UPT, UPT, UR8, 0x15600, URZ ;  /* 0x0001560008087890 */ /* 0x000fc4000fffe0ff */
[----:B------:R-:W-:Y:S01]  /*2330*/  UIADD3.X UR15, UPT, UPT, URZ, UR29, URZ, UP0, !UPT ;  /* 0x0000001dff0f7290 */ /* 0x000fe200087fe4ff */
[----:B------:R-:W-:Y:S01]  /*2340*/  UMOV UR7, 0xf0000 ;  /* 0x000f000000077882 */ /* 0x000fe20000000000 */
[----:B------:R-:W-:Y:S01]  /*2350*/  UMOV UR30, 0x0 ;  /* 0x00000000001e7882 */ /* 0x000fe20000000000 */
[----:B------:R-:W-:Y:S01]  /*2360*/  UMOV UR31, 0x10000000 ;  /* 0x10000000001f7882 */ /* 0x000fe20000000000 */
[----:B------:R-:W-:Y:S01]  /*2370*/  UMOV UR19, UR35 ;  /* 0x0000002300137c82 */ /* 0x000fe20008000000 */
[----:B------:R-:W-:Y:S01]  /*2380*/  UMOV UR20, UR36 ;  /* 0x0000002400147c82 */ /* 0x000fe20008000000 */
[----:B------:R-:W-:Y:S01]  /*2390*/  UMOV UR12, UR36 ;  /* 0x00000024000c7c82 */ /* 0x000fe20008000000 */
[----:B------:R-:W-:Y:S01]  /*23a0*/  UMOV UR9, UR17 ;  /* 0x0000001100097c82 */ /* 0x000fe20008000000 */
[----:B------:R-:W-:Y:S01]  /*23b0*/  UMOV UR10, UR18 ;  /* 0x00000012000a7c82 */ /* 0x000fe20008000000 */
[----:B------:R3:W-:Y:S01]  /*23c0*/  UTMALDG.3D.MULTICAST [UR16], [UR22], UR7, desc[UR30] ;  /* 0x00001e10160073b4 */ /* 0x0007e20008011807 */
[----:B------:R-:W-:Y:S01]  /*23d0*/  UIADD3 UR13, UPT, UPT, UR13, 0x1, URZ ;  /* 0x000000010d0d7890 */ /* 0x000fe2000fffe0ff */
[----:B------:R-:W-:-:S03]  /*23e0*/  UMOV UR4, UR5 ;  /* 0x0000000500047c82 */ /* 0x000fc60008000000 */
[----:B------:R-:W-:Y:S01]  /*23f0*/  UISETP.NE.AND UP0, UPT, UR13, UR26, UPT ;  /* 0x0000001a0d00728c */ /* 0x000fe2000bf05270 */
[----:B------:R3:W-:Y:S08]  /*2400*/  UTMALDG.3D [UR8], [UR14], desc[UR30] ;  /* 0x00001e080e0075b4 */ /* 0x0007f00008011000 */
[----:B---3--:R-:W-:Y:S05]  /*2410*/  BRA.U UP0, `(.L_x_39) ;  /* 0xfffffffd00487547 */ /* 0x008fea000b83ffff */
.L_x_33:
[C---:B------:R-:W-:Y:S01]  /*2420*/  LEA R3, R11.reuse, UR6, 0x3 ;  /* 0x000000060b037c11 */ /* 0x040fe2000f8e18ff */
[----:B------:R-:W-:Y:S01]  /*2430*/  NOP ;  /* 0x0000000000007918 */ /* 0x000fe20000000000 */
[----:B-1----:R-:W-:Y:S02]  /*2440*/  SHF.L.U32 R0, R10, 0x1f, RZ ;  /* 0x0000001f0a007819 */ /* 0x002fe400000006ff */
[----:B------:R-:W-:Y:S02]  /*2450*/  LEA R4, R11, UR6, 0x4 ;  /* 0x000000060b047c11 */ /* 0x000fe4000f8e20ff */
[----:B--2-4-:R-:W1:Y:S02]  /*2460*/  SYNCS.PHASECHK.TRANS64.TRYWAIT P0, [R3+URZ+0x250], R0 ;  /* 0x00025000030075a7 */ /* 0x014e6400080011ff */
[----:B-1----:R-:W-:Y:S05]  /*2470*/  @!P0 BRA `(.L_x_40) ;  /* 0x0000006800488947 */ /* 0x002fea0003800000 */
.L_x_146:
[----:B------:R-:W2:Y:S01]  /*2480*/  LDS.128 R4, [R4+0x2e0] ;  /* 0x0002e00004047984 */ /* 0x000ea20000000c00 */
[----:B------:R-:W-:Y:S01]  /*2490*/  UISETP.GE.AND UP0, UPT, UR42, 0x1, UPT ;  /* 0x000000012a00788c */ /* 0x000fe2000bf06270 */
[----:B------:R-:W-:Y:S01]  /*24a0*/  @!PT LDS RZ, [RZ] ;  /* 0x00000000fffff984 */ /* 0x000fe20000000800 */
[----:B------:R-:W-:Y:S01]  /*24b0*/  @!PT LDS RZ, [RZ] ;  /* 0x00000000fffff984 */ /* 0x000fe20000000800 */
[----:B------:R-:W-:Y:S01]  /*24c0*/  @!PT LDS RZ, [RZ] ;  /* 0x00000000fffff984 */ /* 0x000fe20000000800 */
[----:B------:R-:W-:Y:S01]  /*24d0*/  @!PT LDS RZ, [RZ] ;  /* 0x00000000fffff984 */ /* 0x000fe20000000800 */
[----:B------:R3:W-:Y:S06]  /*24e0*/  MEMBAR.ALL.CTA ;  /* 0x0000000000007992 */ /* 0x0007ec0000008000 */
[----:B---3--:R-:W3:Y:S01]  /*24f0*/  FENCE.VIEW.ASYNC.S ;  /* 0x00000000000073c6 */ /* 0x008ee20000000000 */
[----:B--2---:R-:W-:-:S13]  /*2500*/  LOP3.LUT P0, RZ, R6, 0x1, RZ, 0xc0, !PT ;  /* 0x0000000106ff7812 */ /* 0x004fda000780c0ff */
[----:B---3--:R-:W-:Y:S01]  /*2510*/  VOTEU.ANY UP1, P0 ;  /* 0x0000000000ff7886 */ /* 0x008fe20000020100 */
[----:B------:R-:W-:-:S13]  /*2520*/  PLOP3.LUT P0, PT, PT, PT, UP1, 0x80, 0x8 ;  /* 0x000000000008781c */ /* 0x000fda0003f0f018 */
[----:B-1----:R-:W-:Y:S02]  /*2530*/  @P0 LOP3.LUT R0, R5, 0xffff, RZ, 0xc0, !PT ;  /* 0x0000ffff05000812 */ /* 0x002fe400078ec0ff */
[----:B------:R-:W-:Y:S02]  /*2540*/  @P0 MOV R2, R4 ;  /* 0x0000000400020202 */ /* 0x000fe40000000f00 */
[----:B------:R-:W-:Y:S01]  /*2550*/  @P0 R2UR UR7, R0 ;  /* 0x00000000000702ca */ /* 0x000fe200000e0000 */
[----:B------:R-:W-:Y:S01]  /*2560*/  VIADD R0, R3, 0x260 ;  /* 0x0000026003007836 */ /* 0x000fe20000000000 */
[----:B------:R-:W-:Y:S02]  /*2570*/  @P0 SHF.R.U32.HI R4, RZ, 0x10, R5 ;  /* 0x00000010ff040819 */ /* 0x000fe40000011605 */
[----:B------:R-:W-:Y:S02]  /*2580*/  @P0 R2UR UR8, R2 ;  /* 0x00000000020802ca */ /* 0x000fe400000e0000 */
[----:B------:R-:W-:-:S02]  /*2590*/  PRMT R0, RZ, 0x654, R0 ;  /* 0x00000654ff007816 */ /* 0x000fc40000000000 */
[----:B------:R-:W-:Y:S02]  /*25a0*/  @P0 R2UR UR4, R4 ;  /* 0x00000000040402ca */ /* 0x000fe400000e0000 */
[----:B------:R1:W-:Y:S03]  /*25b0*/  SYNCS.ARRIVE.TRANS64.RED.A1T0 RZ, [R0+URZ], RZ ;  /* 0x000000ff00ff79a7 */ /* 0x0003e600081004ff */
[----:B------:R-:W-:-:S04]  /*25c0*/  @UP1 UMOV UR27, UR7 ;  /* 0x00000007001b1c82 */ /* 0x000fc80008000000 */
[----:B------:R-:W-:-:S04]  /*25d0*/  @UP1 UMOV UR37, UR8 ;  /* 0x0000000800251c82 */ /* 0x000fc80008000000 */
[----:B------:R-:W-:Y:S01]  /*25e0*/  @UP1 UMOV UR36, UR4 ;  /* 0x0000000400241c82 */ /* 0x000fe20008000000 */
[----:B------:R-:W-:Y:S05]  /*25f0*/  BRA.U !UP0, `(.L_x_41) ;  /* 0x0000000108d47547 */ /* 0x000fea000b800000 */
[----:B------:R-:W2:Y:S01]  /*2600*/  LDCU.128 UR12, c[0x0][0xb10] ;  /* 0x00016200ff0c77ac */ /* 0x000ea20008000c00 */
[----:B------:R-:W3:Y:S01]  /*2610*/  LDCU UR26, c[0x0][0xb20] ;  /* 0x00016400ff1a77ac */ /* 0x000ee20008000800 */
[----:B------:R-:W4:Y:S01]  /*2620*/  LDCU UR20, c[0x0][0xb0c] ;  /* 0x00016180ff1477ac */ /* 0x000f220008000800 */
[----:B------:R-:W1:Y:S01]  /*2630*/  LDCU.64 UR10, c[0x0][0xb28] ;  /* 0x00016500ff0a77ac */ /* 0x000e620008000a00 */
[----:B------:R-:W-:Y:S02]  /*2640*/  UISETP.NE.AND UP3, UPT, UR42, 0x1, UPT ;  /* 0x000000012a00788c */ /* 0x000fe4000bf65270 */
[----:B--2---:R-:W-:Y:S02]  /*2650*/  UIMAD.WIDE.U32 UR16, UR38, UR15, URZ ;  /* 0x0000000f261072a5 */ /* 0x004fe4000f8e00ff */
[----:B------:R-:W-:Y:S02]  /*2660*/  UIMAD.WIDE.U32 UR8, UR39, UR12, URZ ;  /* 0x0000000c270872a5 */ /* 0x000fe4000f8e00ff */
[----:B------:R-:W-:-:S02]  /*2670*/  UISETP.NE.AND UP0, UPT, UR14, 0x1, UPT ;  /* 0x000000010e00788c */ /* 0x000fc4000bf05270 */
[----:B------:R-:W-:Y:S01]  /*2680*/  UIMAD.WIDE.U32 UR22, UR27, UR15, URZ ;  /* 0x0000000f1b1672a5 */ /* 0x000fe2000f8e00ff */
[----:B------:R-:W-:Y:S02]  /*2690*/  UMOV UR16, UR17 ;  /* 0x0000001100107c82 */ /* 0x000fe40008000000 */
[----:B------:R-:W-:Y:S01]  /*26a0*/  UMOV UR8, UR9 ;  /* 0x0000000900087c82 */ /* 0x000fe20008000000 */
[----:B---3--:R-:W-:Y:S02]  /*26b0*/  USHF.R.U32.HI UR16, URZ, UR26, UR16 ;  /* 0x0000001aff107299 */ /* 0x008fe40008011610 */
[----:B----4-:R-:W-:Y:S02]  /*26c0*/  UISETP.NE.AND UP2, UPT, UR20, 0x1, UPT ;  /* 0x000000011400788c */ /* 0x010fe4000bf45270 */
[----:B------:R-:W-:Y:S02]  /*26d0*/  USHF.R.U32.HI UR8, URZ, UR13, UR8 ;  /* 0x0000000dff087299 */ /* 0x000fe40008011608 */
[----:B------:R-:W-:-:S02]  /*26e0*/  USEL UR7, UR38, UR16, !UP0 ;  /* 0x0000001026077287 */ /* 0x000fc4000c000000 */
[----:B------:R-:W-:Y:S02]  /*26f0*/  USEL UR8, UR39, UR8, !UP2 ;  /* 0x0000000827087287 */ /* 0x000fe4000d000000 */
[----:B-1----:R-:W-:Y:S01]  /*2700*/  UIMAD.WIDE.U32 UR16, UR7, UR10, URZ ;  /* 0x0000000a071072a5 */ /* 0x002fe2000f8e00ff */
[----:B------:R-:W-:Y:S01]  /*2710*/  UMOV UR4, UR23 ;  /* 0x0000001700047c82 */ /* 0x000fe20008000000 */
[----:B------:R-:W-:Y:S02]  /*2720*/  UIMAD.WIDE.U32 UR18, UR37, UR12, URZ ;  /* 0x0000000c251272a5 */ /* 0x000fe4000f8e00ff */
[----:B------:R-:W-:-:S03]  /*2730*/  UIMAD.WIDE.U32 UR22, UR8, UR10, URZ ;  /* 0x0000000a081672a5 */ /* 0x000fc6000f8e00ff */
[----:B------:R-:W-:Y:S01]  /*2740*/  UMOV UR16, UR17 ;  /* 0x0000001100107c82 */ /* 0x000fe20008000000 */
[----:B------:R-:W-:Y:S02]  /*2750*/  USHF.R.U32.HI UR4, URZ, UR26, UR4 ;  /* 0x0000001aff047299 */ /* 0x000fe40008011604 */
[----:B------:R-:W-:Y:S01]  /*2760*/  @UP3 USHF.R.U32.HI UR7, URZ, UR11, UR16 ;  /* 0x0000000bff073299 */ /* 0x000fe20008011610 */
[----:B------:R-:W-:Y:S01]  /*2770*/  UMOV UR18, UR19 ;  /* 0x0000001300127c82 */ /* 0x000fe20008000000 */
[----:B------:R-:W-:Y:S01]  /*2780*/  UMOV UR22, UR23 ;  /* 0x0000001700167c82 */ /* 0x000fe20008000000 */
[----:B------:R-:W-:Y:S02]  /*2790*/  USHF.R.U32.HI UR13, URZ, UR13, UR18 ;  /* 0x0000000dff0d7299 */ /* 0x000fe40008011612 */
[----:B------:R-:W-:Y:S02]  /*27a0*/  USEL UR4, UR27, UR4, !UP0 ;  /* 0x000000041b047287 */ /* 0x000fe4000c000000 */
[----:B------:R-:W-:-:S02]  /*27b0*/  @UP3 USHF.R.U32.HI UR8, URZ, UR11, UR22 ;  /* 0x0000000bff083299 */ /* 0x000fc40008011616 */
[----:B------:R-:W-:Y:S02]  /*27c0*/  UIMAD UR9, UR42, UR7, URZ ;  /* 0x000000072a0972a4 */ /* 0x000fe4000f8e02ff */
[----:B------:R-:W-:Y:S02]  /*27d0*/  USEL UR7, UR37, UR13, !UP2 ;  /* 0x0000000d25077287 */ /* 0x000fe4000d000000 */
[----:B------:R-:W-:Y:S02]  /*27e0*/  UIMAD UR12, UR42, UR8, URZ ;  /* 0x000000082a0c72a4 */ /* 0x000fe4000f8e02ff */
[----:B------:R-:W-:Y:S02]  /*27f0*/  UISETP.GE.AND UP0, UPT, UR4, UR9, UPT ;  /* 0x000000090400728c */ /* 0x000fe4000bf06270 */
[----:B------:R-:W-:Y:S02]  /*2800*/  UIMAD.WIDE.U32 UR16, UR4, UR10, URZ ;  /* 0x0000000a041072a5 */ /* 0x000fe4000f8e00ff */
[----:B------:R-:W-:-:S02]  /*2810*/  UISETP.GE.OR UP0, UPT, UR7, UR12, UP0 ;  /* 0x0000000c0700728c */ /* 0x000fc40008706670 */
        /* <DEDUP_REMOVED lines=19> */
.L_x_41:
[----:B------:R-:W2:Y:S02]  /*2950*/  LDCU UR4, c[0x0][0xb30] ;  /* 0x00016600ff0477ac */ /* 0x000ea40008000800 */
[----:B--2---:R-:W-:-:S09]  /*2960*/  UISETP.NE.AND UP0, UPT, UR4, 0x1, UPT ;  /* 0x000000010400788c */ /* 0x004fd2000bf05270 */
[----:B------:R-:W-:Y:S05]  /*2970*/  BRA.U UP0, `(.L_x_42) ;  /* 0x0000000100447547 */ /* 0x000fea000b800000 */
[----:B------:R-:W2:Y:S01]  /*2980*/  LDCU.128 UR12, c[0x0][0xb10] ;  /* 0x00016200ff0c77ac */ /* 0x000ea20008000c00 */
[----:B------:R-:W3:Y:S01]  /*2990*/  LDCU UR16, c[0x0][0xb0c] ;  /* 0x00016180ff1077ac */ /* 0x000ee20008000800 */
[----:B------:R-:W4:Y:S01]  /*29a0*/  LDCU UR17, c[0x0][0xb20] ;  /* 0x00016400ff1177ac */ /* 0x000f220008000800 */
[----:B--2---:R-:W-:Y:S02]  /*29b0*/  UIMAD.WIDE.U32 UR10, UR37, UR12, URZ ;  /* 0x0000000c250a72a5 */ /* 0x004fe4000f8e00ff */
[----:B------:R-:W-:Y:S02]  /*29c0*/  UIMAD.WIDE.U32 UR8, UR27, UR15, URZ ;  /* 0x0000000f1b0872a5 */ /* 0x000fe4000f8e00ff */
[----:B---3--:R-:W-:Y:S02]  /*29d0*/  UISETP.NE.AND UP2, UPT, UR16, 0x1, UPT ;  /* 0x000000011000788c */ /* 0x008fe4000bf45270 */
[----:B------:R-:W-:Y:S01]  /*29e0*/  UISETP.NE.AND UP0, UPT, UR14, 0x1, UPT ;  /* 0x000000010e00788c */ /* 0x000fe2000bf05270 */
[----:B------:R-:W-:-:S02]  /*29f0*/  UMOV UR7, UR11 ;  /* 0x0000000b00077c82 */ /* 0x000fc40008000000 */
[----:B------:R-:W-:Y:S01]  /*2a00*/  UMOV UR4, UR9 ;  /* 0x0000000900047c82 */ /* 0x000fe20008000000 */
[----:B------:R-:W-:Y:S02]  /*2a10*/  USHF.R.U32.HI UR7, URZ, UR13, UR7 ;  /* 0x0000000dff077299 */ /* 0x000fe40008011607 */
[----:B----4-:R-:W-:Y:S02]  /*2a20*/  USHF.R.U32.HI UR4, URZ, UR17, UR4 ;  /* 0x00000011ff047299 */ /* 0x010fe40008011604 */
[----:B------:R-:W-:Y:S02]  /*2a30*/  USEL UR7, UR37, UR7, !UP2 ;  /* 0x0000000725077287 */ /* 0x000fe4000d000000 */
[----:B------:R-:W-:-:S04]  /*2a40*/  USEL UR4, UR27, UR4, !UP0 ;  /* 0x000000041b047287 */ /* 0x000fc8000c000000 */
[----:B------:R-:W-:Y:S02]  /*2a50*/  UIADD3 UR8, UPT, UPT, UR7, -UR4, URZ ;  /* 0x8000000407087290 */ /* 0x000fe4000fffe0ff */
[----:B------:R-:W-:Y:S02]  /*2a60*/  UIADD3 UR4, UPT, UPT, -UR7, UR4, URZ ;  /* 0x0000000407047290 */ /* 0x000fe4000fffe1ff */
[----:B------:R-:W-:Y:S02]  /*2a70*/  UIMAD UR27, UR8, UR14, UR27 ;  /* 0x0000000e081b72a4 */ /* 0x000fe4000f8e021b */
[----:B------:R-:W-:-:S12]  /*2a80*/  UIMAD UR37, UR4, UR16, UR37 ;  /* 0x00000010042572a4 */ /* 0x000fd8000f8e0225 */
.L_x_42:
[----:B------:R-:W-:Y:S01]  /*2a90*/  VIADD R11, R11, 0x1 ;  /* 0x000000010b0b7836 */ /* 0x000fe20000000000 */
[----:B------:R-:W-:Y:S01]  /*2aa0*/  R2UR UR4, R76 ;  /* 0x000000004c0472ca */ /* 0x000fe200000e0000 */
[----:B------:R-:W-:Y:S01]  /*2ab0*/  UIADD3 UR20, UPT, UPT, UR27, UR63, URZ ;  /* 0x0000003f1b147290 */ /* 0x000fe2000fffe0ff */
[----:B------:R-:W-:Y:S02]  /*2ac0*/  PLOP3.LUT P1, PT, PT, PT, PT, 0x80, 0x8 ;  /* 0x000000000008781c */ /* 0x000fe40003f2f070 */
[----:B------:R-:W-:-:S04]  /*2ad0*/  ISETP.NE.AND P0, PT, R11, 0x2, PT ;  /* 0x000000020b00780c */ /* 0x000fc80003f05270 */
[----:B-1----:R-:W-:Y:S02]  /*2ae0*/  SEL R0, RZ, 0x1, P0 ;  /* 0x00000001ff007807 */ /* 0x002fe40000000000 */
[----:B------:R-:W-:Y:S02]  /*2af0*/  SEL R11, R11, RZ, P0 ;  /* 0x000000ff0b0b7207 */ /* 0x000fe40000000000 */
[----:B------:R-:W-:Y:S01]  /*2b00*/  LOP3.LUT R10, R10, R0, RZ, 0x3c, !PT ;  /* 0x000000000a0a7212 */ /* 0x000fe200078e3cff */
[----:B------:R-:W-:Y:S01]  /*2b10*/  UIADD3 UR16, UPT, UPT, UR37, UR4, URZ ;  /* 0x0000000425107290 */ /* 0x000fe2000fffe0ff */
[----:B------:R-:W-:Y:S11]  /*2b20*/  BRA.U UP1, `(.L_x_43) ;  /* 0xfffffff101407547 */ /* 0x000ff6000b83ffff */
[----:B------:R-:W-:Y:S01]  /*2b30*/  UIADD3 UR7, UPT, UPT, UR6, 0x110, URZ ;  /* 0x0000011006077890 */ /* 0x000fe2000fffe0ff */
[----:B------:R-:W-:-:S03]  /*2b40*/  SHF.L.U32 R2, R12, 0x1f, RZ ;  /* 0x0000001f0c027819 */ /* 0x000fc600000006ff */
[----:B------:R-:W-:-:S09]  /*2b50*/  ULEA UR4, UR5, UR7, 0x3 ;  /* 0x0000000705047291 */ /* 0x000fd2000f8e18ff */
[----:B------:R-:W1:Y:S02]  /*2b60*/  SYNCS.PHASECHK.TRANS64.TRYWAIT P0, [UR4], R2 ;  /* 0x00000002ff0075a7 */ /* 0x000e640008001104 */
[----:B-1----:R-:W-:Y:S05]  /*2b70*/  @!P0 BRA `(.L_x_44) ;  /* 0x00000060009c8947 */ /* 0x002fea0003800000 */
.L_x_148:
[----:B------:R-:W-:-:S04]  /*2b80*/  UIADD3 UR4, UPT, UPT, UR5, 0x1, URZ ;  /* 0x0000000105047890 */ /* 0x000fc8000fffe0ff */
[----:B------:R-:W-:-:S04]  /*2b90*/  UISETP.NE.AND UP0, UPT, UR4, 0x22, UPT ;  /* 0x000000220400788c */ /* 0x000fc8000bf05270 */
[----:B------:R-:W-:Y:S02]  /*2ba0*/  USEL UR6, URZ, 0x1, UP0 ;  /* 0x00000001ff067887 */ /* 0x000fe40008000000 */
[----:B------:R-:W-:-:S04]  /*2bb0*/  USEL UR4, UR4, URZ, UP0 ;  /* 0x000000ff04047287 */ /* 0x000fc80008000000 */
[----:B------:R-:W-:Y:S01]  /*2bc0*/  ULEA UR5, UR4, UR7, 0x3 ;  /* 0x0000000704057291 */ /* 0x000fe2000f8e18ff */
[----:B-1----:R-:W-:-:S04]  /*2bd0*/  LOP3.LUT R2, R12, UR6, RZ, 0x3c, !PT ;  /* 0x000000060c027c12 */ /* 0x002fc8000f8e3cff */
[----:B------:R-:W-:-:S04]  /*2be0*/  SHF.L.U32 R3, R2, 0x1f, RZ ;  /* 0x0000001f02037819 */ /* 0x000fc800000006ff */
[----:B------:R-:W1:Y:S02]  /*2bf0*/  SYNCS.PHASECHK.TRANS64.TRYWAIT P0, [UR5], R3 ;  /* 0x00000003ff0075a7 */ /* 0x000e640008001105 */
[----:B-1----:R-:W-:Y:S05]  /*2c00*/  @!P0 BRA `(.L_x_45) ;  /* 0x0000006000908947 */ /* 0x002fea0003800000 */
.L_x_150:
[----:B------:R-:W-:-:S04]  /*2c10*/  UIADD3 UR4, UPT, UPT, UR4, 0x1, URZ ;  /* 0x0000000104047890 */ /* 0x000fc8000fffe0ff */
[----:B------:R-:W-:-:S04]  /*2c20*/  UISETP.NE.AND UP0, UPT, UR4, 0x22, UPT ;  /* 0x000000220400788c */ /* 0x000fc8000bf05270 */
[----:B------:R-:W-:Y:S02]  /*2c30*/  USEL UR6, URZ, 0x1, UP0 ;  /* 0x00000001ff067887 */ /* 0x000fe40008000000 */
[----:B------:R-:W-:-:S04]  /*2c40*/  USEL UR4, UR4, URZ, UP0 ;  /* 0x000000ff04047287 */ /* 0x000fc80008000000 */
[----:B------:R-:W-:Y:S01]  /*2c50*/  ULEA UR5, UR4, UR7, 0x3 ;  /* 0x0000000704057291 */ /* 0x000fe2000f8e18ff */
[----:B------:R-:W-:-:S04]  /*2c60*/  LOP3.LUT R2, R2, UR6, RZ, 0x3c, !PT ;  /* 0x0000000602027c12 */ /* 0x000fc8000f8e3cff */
[----:B-1----:R-:W-:-:S04]  /*2c70*/  SHF.L.U32 R3, R2, 0x1f, RZ ;  /* 0x0000001f02037819 */ /* 0x002fc800000006ff */
[----:B------:R-:W1:Y:S02]  /*2c80*/  SYNCS.PHASECHK.TRANS64.TRYWAIT P0, [UR5], R3 ;  /* 0x00000003ff0075a7 */ /* 0x000e640008001105 */
[----:B-1----:R-:W-:Y:S05]  /*2c90*/  @!P0 BRA `(.L_x_46) ;  /* 0x0000006000848947 */ /* 0x002fea0003800000 */
.L_x_152:
        /* <DEDUP_REMOVED lines=9> */
.L_x_154:
        /* <DEDUP_REMOVED lines=9> */
.L_x_156:
        /* <DEDUP_REMOVED lines=9> */
.L_x_158:
        /* <DEDUP_REMOVED lines=9> */
.L_x_160:
        /* <DEDUP_REMOVED lines=9> */
.L_x_162:
        /* <DEDUP_REMOVED lines=9> */
.L_x_164:
        /* <DEDUP_REMOVED lines=9> */
.L_x_166:
        /* <DEDUP_REMOVED lines=9> */
.L_x_168:
        /* <DEDUP_REMOVED lines=9> */
.L_x_170:
        /* <DEDUP_REMOVED lines=9> */
.L_x_172:
        /* <DEDUP_REMOVED lines=9> */
.L_x_174:
        /* <DEDUP_REMOVED lines=9> */
.L_x_176:
        /* <DEDUP_REMOVED lines=9> */
.L_x_178:
        /* <DEDUP_REMOVED lines=9> */
.L_x_180:
        /* <DEDUP_REMOVED lines=9> */
.L_x_182:
        /* <DEDUP_REMOVED lines=9> */
.L_x_184:
        /* <DEDUP_REMOVED lines=9> */
.L_x_186:
        /* <DEDUP_REMOVED lines=9> */
.L_x_188:
        /* <DEDUP_REMOVED lines=9> */
.L_x_190:
        /* <DEDUP_REMOVED lines=9> */
.L_x_192:
        /* <DEDUP_REMOVED lines=9> */
.L_x_194:
        /* <DEDUP_REMOVED lines=9> */
.L_x_196:
        /* <DEDUP_REMOVED lines=9> */
.L_x_198:
        /* <DEDUP_REMOVED lines=9> */
.L_x_200:
        /* <DEDUP_REMOVED lines=9> */
.L_x_202:
        /* <DEDUP_REMOVED lines=9> */
.L_x_204:
        /* <DEDUP_REMOVED lines=9> */
.L_x_206:
        /* <DEDUP_REMOVED lines=9> */
.L_x_208:
        /* <DEDUP_REMOVED lines=9> */
.L_x_210:
        /* <DEDUP_REMOVED lines=9> */
.L_x_212:
[----:B------:R-:W-:-:S04]  /*3d80*/  UIADD3 UR4, UPT, UPT, UR4, 0x1, URZ ;  /* 0x0000000104047890 */ /* 0x000fc8000fffe0ff */
[----:B------:R-:W-:-:S04]  /*3d90*/  UISETP.NE.AND UP0, UPT, UR4, 0x22, UPT ;  /* 0x000000220400788c */ /* 0x000fc8000bf05270 */
[----:B------:R-:W-:Y:S02]  /*3da0*/  USEL UR5, URZ, 0x1, UP0 ;  /* 0x00000001ff057887 */ /* 0x000fe40008000000 */
[----:B------:R-:W-:-:S04]  /*3db0*/  USEL UR4, UR4, URZ, UP0 ;  /* 0x000000ff04047287 */ /* 0x000fc80008000000 */
[----:B------:R-:W-:Y:S01]  /*3dc0*/  ULEA UR4, UR4, UR7, 0x3 ;  /* 0x0000000704047291 */ /* 0x000fe2000f8e18ff */
[----:B------:R-:W-:-:S04]  /*3dd0*/  LOP3.LUT R2, R2, UR5, RZ, 0x3c, !PT ;  /* 0x0000000502027c12 */ /* 0x000fc8000f8e3cff */
[----:B------:R-:W-:Y:S01]  /*3de0*/  SHF.L.U32 R2, R2, 0x1f, RZ ;  /* 0x0000001f02027819 */ /* 0x000fe200000006ff */
[----:B-1----:R-:W-:-:S07]  /*3df0*/  IMAD.U32 R0, RZ, RZ, UR4 ;  /* 0x00000004ff007e24 */ /* 0x002fce000f8e00ff */
.L_x_77:
[----:B-1----:R1:W2:Y:S02]  /*3e00*/  SYNCS.PHASECHK.TRANS64.TRYWAIT P0, [R0+URZ], R2 ;  /* 0x00000002000075a7 */ /* 0x0022a400080011ff */
[----:B--2---:R-:W-:Y:S05]  /*3e10*/  @!P0 NANOSLEEP.SYNCS 0x989680 ;  /* 0x009896800000895d */ /* 0x004fea0003900000 */
[----:B------:R-:W2:Y:S02]  /*3e20*/  @!P0 SYNCS.PHASECHK.TRANS64 P0, [R0+URZ], R2 ;  /* 0x00000002000085a7 */ /* 0x000ea400080010ff */
[----:B--2---:R-:W-:Y:S05]  /*3e30*/  @P0 EXIT ;  /* 0x000000000000094d */ /* 0x004fea0003800000 */
[----:B------:R-:W-:Y:S05]  /*3e40*/  BRA `(.L_x_77) ;  /* 0xfffffffc00ec7947 */ /* 0x000fea000383ffff */
.L_x_23:
[----:B------:R-:W-:-:S04]  /*3e50*/  UISETP.NE.AND UP0, UPT, UR45, URZ, UPT ;  /* 0x000000ff2d00728c */ /* 0x000fc8000bf05270 */
[----:B------:R-:W-:-:S09]  /*3e60*/  UISETP.NE.OR UP0, UPT, UR17, 0x1, UP0 ;  /* 0x000000011100788c */ /* 0x000fd20008705670 */
[----:B------:R-:W-:Y:S05]  /*3e70*/  BRA.U UP0, `(.L_x_78) ;  /* 0x0000000500487547 */ /* 0x000fea000b800000 */
[----:B------:R-:W-:Y:S01]  /*3e80*/  ISETP.GE.U32.AND P2, PT, R0, 0x4, PT ;  /* 0x000000040000780c */ /* 0x000fe20003f46070 */
[----:B------:R-:W-:Y:S01]  /*3e90*/  IMAD.MOV.U32 R12, RZ, RZ, 0x1 ;  /* 0x00000001ff0c7424 */ /* 0x000fe200078e00ff */
[----:B------:R-:W-:Y:S02]  /*3ea0*/  CS2R R10, SRZ ;  /* 0x00000000000a7805 */ /* 0x000fe4000001ff00 */
[----:B------:R-:W-:Y:S01]  /*3eb0*/  CS2R R8, SRZ ;  /* 0x0000000000087805 */ /* 0x000fe2000001ff00 */
[----:B------:R-:W-:Y:S01]  /*3ec0*/  UMOV UR6, 0x400 ;  /* 0x0000040000067882 */ /* 0x000fe20000000000 */
[----:B------:R-:W-:Y:S01]  /*3ed0*/  UMOV UR5, URZ ;  /* 0x000000ff00057c82 */ /* 0x000fe20008000000 */
[----:B------:R-:W-:-:S12]  /*3ee0*/  ULEA UR6, UR45, UR6, 0x18 ;  /* 0x000000062d067291 */ /* 0x000fd8000f8ec0ff */
.L_x_82:
[----:B------:R-:W-:Y:S02]  /*3ef0*/  LEA R2, R8, UR6, 0x3 ;  /* 0x0000000608027c11 */ /* 0x000fe4000f8e18ff */
[----:B------:R-:W-:-:S03]  /*3f00*/  SHF.L.U32 R4, R9, 0x1f, RZ ;  /* 0x0000001f09047819 */ /* 0x000fc600000006ff */
[----:B------:R-:W-:Y:S01]  /*3f10*/  VIADD R5, R2, 0x2c0 ;  /* 0x000002c002057836 */ /* 0x000fe20000000000 */
[----:B------:R-:W1:Y:S02]  /*3f20*/  SYNCS.PHASECHK.TRANS64.TRYWAIT P0, [R2+URZ+0x2b0], R4 ;  /* 0x0002b004020075a7 */ /* 0x000e6400080011ff */
[----:B-1----:R-:W-:Y:S05]  /*3f30*/  @!P0 BRA `(.L_x_79) ;  /* 0x0000005800c48947 */ /* 0x002fea0003800000 */
.L_x_213:
[----:B------:R-:W-:Y:S01]  /*3f40*/  ULEA UR4, UR5, UR6, 0x3 ;  /* 0x0000000605047291 */ /* 0x000fe2000f8e18ff */
[----:B-1----:R-:W-:Y:S01]  /*3f50*/  PRMT R2, RZ, 0x654, R5 ;  /* 0x00000654ff027816 */ /* 0x002fe20000000005 */
[----:B------:R-:W-:Y:S01]  /*3f60*/  @!P2 IMAD.MOV.U32 R4, RZ, RZ, 0x10 ;  /* 0x00000010ff04a424 */ /* 0x000fe200078e00ff */
[----:B------:R-:W-:Y:S01]  /*3f70*/  SHF.L.U32 R5, R12, 0x1f, RZ ;  /* 0x0000001f0c057819 */ /* 0x000fe200000006ff */
[----:B------:R-:W-:Y:S01]  /*3f80*/  UIADD3 UR7, UPT, UPT, UR4, 0x250, URZ ;  /* 0x0000025004077890 */ /* 0x000fe2000fffe0ff */
[----:B------:R1:W-:Y:S05]  /*3f90*/  SYNCS.ARRIVE.TRANS64.RED.A1T0 RZ, [R2+URZ], RZ ;  /* 0x000000ff02ff79a7 */ /* 0x0003ea00081004ff */
[----:B------:R-:W-:Y:S01]  /*3fa0*/  IMAD.U32 R6, RZ, RZ, UR7 ;  /* 0x00000007ff067e24 */ /* 0x000fe2000f8e00ff */
[----:B------:R-:W2:Y:S04]  /*3fb0*/  SYNCS.PHASECHK.TRANS64.TRYWAIT P0, [UR4+0x260], R5 ;  /* 0x00026005ff0075a7 */ /* 0x000ea80008001104 */
[----:B------:R-:W-:Y:S01]  /*3fc0*/  PRMT R6, R0, 0x654, R6 ;  /* 0x0000065400067816 */ /* 0x000fe20000000006 */
[----:B-12---:R-:W-:Y:S06]  /*3fd0*/  @!P0 BRA `(.L_x_80) ;  /* 0x0000005800b08947 */ /* 0x006fec0003800000 */
.L_x_215:
[----:B------:R-:W-:Y:S01]  /*3fe0*/  ULEA UR8, UR5, UR6, 0x4 ;  /* 0x0000000605087291 */ /* 0x000fe2000f8e20ff */
[----:B------:R-:W-:Y:S01]  /*3ff0*/  SEL R3, R6, R3, !P2 ;  /* 0x0000000306037207 */ /* 0x000fe20005000000 */
[----:B------:R-:W-:Y:S01]  /*4000*/  UIADD3 UR9, UPT, UPT, UR4, 0x250, URZ ;  /* 0x0000025004097890 */ /* 0x000fe2000fffe0ff */
[----:B-1----:R-:W-:Y:S01]  /*4010*/  LEA R2, R11, UR6, 0x3 ;  /* 0x000000060b027c11 */ /* 0x002fe2000f8e18ff */
[----:B------:R-:W-:Y:S01]  /*4020*/  UIADD3 UR8, UPT, UPT, UR8, 0x2e0, URZ ;  /* 0x000002e008087890 */ /* 0x000fe2000fffe0ff */
[----:B------:R1:W-:Y:S01]  /*4030*/  @!P2 SYNCS.ARRIVE.TRANS64.RED RZ, [R3+URZ], R4 ;  /* 0x0000000403ffa9a7 */ /* 0x0003e200080004ff */
[----:B------:R-:W-:Y:S01]  /*4040*/  UIADD3 UR4, UPT, UPT, UR5, 0x1, URZ ;  /* 0x0000000105047890 */ /* 0x000fe2000fffe0ff */
[----:B------:R-:W-:-:S03]  /*4050*/  VIADD R8, R8, 0x1 ;  /* 0x0000000108087836 */ /* 0x000fc60000000000 */
[----:B------:R-:W-:Y:S02]  /*4060*/  UISETP.NE.AND UP0, UPT, UR4, 0x2, UPT ;  /* 0x000000020400788c */ /* 0x000fe4000bf05270 */
[----:B------:R-:W-:Y:S01]  /*4070*/  ISETP.NE.AND P0, PT, R8, 0x2, PT ;  /* 0x000000020800780c */ /* 0x000fe20003f05270 */
[----:B------:R-:W-:Y:S06]  /*4080*/  UGETNEXTWORKID.BROADCAST [UR8], [UR9] ;  /* 0x00000000080073ca */ /* 0x000fec0008000100 */
[----:B------:R-:W-:Y:S02]  /*4090*/  USEL UR7, URZ, 0x1, UP0 ;  /* 0x00000001ff077887 */ /* 0x000fe40008000000 */
[----:B------:R-:W-:-:S04]  /*40a0*/  USEL UR5, UR4, URZ, UP0 ;  /* 0x000000ff04057287 */ /* 0x000fc80008000000 */
[----:B------:R-:W-:Y:S02]  /*40b0*/  LOP3.LUT R12, R12, UR7, RZ, 0x3c, !PT ;  /* 0x000000070c0c7c12 */ /* 0x000fe4000f8e3cff */
[----:B-1----:R-:W-:-:S04]  /*40c0*/  SHF.L.U32 R4, R10, 0x1f, RZ ;  /* 0x0000001f0a047819 */ /* 0x002fc800000006ff */
[----:B------:R-:W1:Y:S02]  /*40d0*/  SYNCS.PHASECHK.TRANS64.TRYWAIT P1, [R2+URZ+0x250], R4 ;  /* 0x00025004020075a7 */ /* 0x000e6400080211ff */
[----:B-1----:R-:W-:Y:S05]  /*40e0*/  @!P1 BRA `(.L_x_81) ;  /* 0x0000005800849947 */ /* 0x002fea0003800000 */
.L_x_216:
[C---:B-1----:R-:W-:Y:S01]  /*40f0*/  LEA R4, R11.reuse, UR6, 0x4 ;  /* 0x000000060b047c11 */ /* 0x042fe2000f8e20ff */
[----:B------:R-:W-:Y:S01]  /*4100*/  VIADD R2, R2, 0x260 ;  /* 0x0000026002027836 */ /* 0x000fe20000000000 */
[----:B------:R-:W-:Y:S01]  /*4110*/  SEL R8, R8, RZ, P0 ;  /* 0x000000ff08087207 */ /* 0x000fe20000000000 */
[----:B------:R-:W-:-:S03]  /*4120*/  VIADD R11, R11, 0x1 ;  /* 0x000000010b0b7836 */ /* 0x000fc60000000000 */
[----:B------:R-:W1:Y:S01]  /*4130*/  LDS.128 R4, [R4+0x2e0] ;  /* 0x0002e00004047984 */ /* 0x000e620000000c00 */
[----:B------:R-:W-:Y:S02]  /*4140*/  PRMT R2, RZ, 0x654, R2 ;  /* 0x00000654ff027816 */ /* 0x000fe40000000002 */
[C---:B------:R-:W-:Y:S01]  /*4150*/  ISETP.NE.AND P1, PT, R11.reuse, 0x2, PT ;  /* 0x000000020b00780c */ /* 0x040fe20003f25270 */
[----:B------:R-:W-:Y:S01]  /*4160*/  @!PT LDS RZ, [RZ] ;  /* 0x00000000fffff984 */ /* 0x000fe20000000800 */
[----:B------:R-:W-:Y:S01]  /*4170*/  @!PT LDS RZ, [RZ] ;  /* 0x00000000fffff984 */ /* 0x000fe20000000800 */
[----:B------:R-:W-:Y:S01]  /*4180*/  @!PT LDS RZ, [RZ] ;  /* 0x00000000fffff984 */ /* 0x000fe20000000800 */
[----:B------:R-:W-:Y:S01]  /*4190*/  @!PT LDS RZ, [RZ] ;  /* 0x00000000fffff984 */ /* 0x000fe20000000800 */
[----:B------:R2:W-:Y:S06]  /*41a0*/  MEMBAR.ALL.CTA ;  /* 0x0000000000007992 */ /* 0x0005ec0000008000 */
[----:B--2---:R-:W2:Y:S01]  /*41b0*/  FENCE.VIEW.ASYNC.S ;  /* 0x00000000000073c6 */ /* 0x004ea20000000000 */
[----:B------:R-:W-:Y:S01]  /*41c0*/  SEL R11, R11, RZ, P1 ;  /* 0x000000ff0b0b7207 */ /* 0x000fe20000800000 */
[----:B--2---:R2:W-:Y:S01]  /*41d0*/  SYNCS.ARRIVE.TRANS64.RED.A1T0 RZ, [R2+URZ], RZ ;  /* 0x000000ff02ff79a7 */ /* 0x0045e200081004ff */
[----:B-1----:R-:W-:-:S02]  /*41e0*/  LOP3.LUT P3, RZ, R6, 0x1, RZ, 0xc0, !PT ;  /* 0x0000000106ff7812 */ /* 0x002fc4000786c0ff */
[----:B------:R-:W-:-:S04]  /*41f0*/  SEL R4, RZ, 0x1, P1 ;  /* 0x00000001ff047807 */ /* 0x000fc80000800000 */
[----:B------:R-:W-:Y:S02]  /*4200*/  LOP3.LUT R10, R10, R4, RZ, 0x3c, !PT ;  /* 0x000000040a0a7212 */ /* 0x000fe400078e3cff */
[----:B--2---:R-:W-:-:S04]  /*4210*/  SEL R2, RZ, 0x1, P0 ;  /* 0x00000001ff027807 */ /* 0x004fc80000000000 */
[----:B------:R-:W-:Y:S01]  /*4220*/  LOP3.LUT R9, R9, R2, RZ, 0x3c, !PT ;  /* 0x0000000209097212 */ /* 0x000fe200078e3cff */
[----:B------:R-:W-:Y:S06]  /*4230*/  @P3 BRA `(.L_x_82) ;  /* 0xfffffffc002c3947 */ /* 0x000fec000383ffff */
[----:B------:R-:W-:Y:S01]  /*4240*/  ULEA UR4, UR5, UR6, 0x3 ;  /* 0x0000000605047291 */ /* 0x000fe2000f8e18ff */
[----:B------:R-:W-:-:S08]  /*4250*/  SHF.L.U32 R2, R12, 0x1f, RZ ;  /* 0x0000001f0c027819 */ /* 0x000fd000000006ff */
[----:B------:R-:W1:Y:S02]  /*4260*/  SYNCS.PHASECHK.TRANS64 P0, [UR4+0x260], R2 ;  /* 0x00026002ff0075a7 */ /* 0x000e640008001004 */
[----:B-1----:R-:W-:Y:S05]  /*4270*/  @P0 BRA `(.L_x_83) ;  /* 0x0000000000080947 */ /* 0x002fea0003800000 */
[----:B------:R-:W1:Y:S02]  /*4280*/  SYNCS.PHASECHK.TRANS64.TRYWAIT P0, [UR4+0x260], R2 ;  /* 0x00026002ff0075a7 */ /* 0x000e640008001104 */
[----:B-1----:R-:W-:Y:S05]  /*4290*/  @!P0 BRA `(.L_x_84) ;  /* 0x00000058002c8947 */ /* 0x002fea0003800000 */
.L_x_83:
[----:B------:R-:W-:-:S04]  /*42a0*/  UIADD3 UR7, UPT, UPT, UR5, 0x1, URZ ;  /* 0x0000000105077890 */ /* 0x000fc8000fffe0ff */
[----:B------:R-:W-:-:S04]  /*42b0*/  UISETP.NE.AND UP0, UPT, UR7, 0x2, UPT ;  /* 0x000000020700788c */ /* 0x000fc8000bf05270 */
[----:B------:R-:W-:Y:S02]  /*42c0*/  USEL UR8, URZ, 0x1, UP0 ;  /* 0x00000001ff087887 */ /* 0x000fe40008000000 */
[----:B------:R-:W-:-:S04]  /*42d0*/  USEL UR7, UR7, URZ, UP0 ;  /* 0x000000ff07077287 */ /* 0x000fc80008000000 */
[----:B------:R-:W-:Y:S01]  /*42e0*/  ULEA UR7, UR7, UR6, 0x3 ;  /* 0x0000000607077291 */ /* 0x000fe2000f8e18ff */
[----:B-1----:R-:W-:-:S04]  /*42f0*/  LOP3.LUT R2, R12, UR8, RZ, 0x3c, !PT ;  /* 0x000000080c027c12 */ /* 0x002fc8000f8e3cff */
[----:B------:R-:W-:-:S04]  /*4300*/  SHF.L.U32 R0, R2, 0x1f, RZ ;  /* 0x0000001f02007819 */ /* 0x000fc800000006ff */
[----:B------:R-:W1:Y:S02]  /*4310*/  SYNCS.PHASECHK.TRANS64 P0, [UR7+0x260], R0 ;  /* 0x00026000ff0075a7 */ /* 0x000e640008001007 */
[----:B-1----:R-:W-:Y:S05]  /*4320*/  @P0 EXIT ;  /* 0x000000000000094d */ /* 0x002fea0003800000 */
[----:B------:R-:W-:Y:S02]  /*4330*/  SHF.L.U32 R2, R2, 0x1f, RZ ;  /* 0x0000001f02027819 */ /* 0x000fe400000006ff */
[----:B------:R-:W-:-:S07]  /*4340*/  MOV R0, UR7 ;  /* 0x0000000700007c02 */ /* 0x000fce0008000f00 */
.L_x_85:
[----:B-1----:R1:W2:Y:S02]  /*4350*/  SYNCS.PHASECHK.TRANS64.TRYWAIT P0, [R0+URZ+0x260], R2 ;  /* 0x00026002000075a7 */ /* 0x0022a400080011ff */
[----:B--2---:R-:W-:Y:S05]  /*4360*/  @!P0 NANOSLEEP.SYNCS 0x989680 ;  /* 0x009896800000895d */ /* 0x004fea0003900000 */
[----:B------:R-:W2:Y:S02]  /*4370*/  @!P0 SYNCS.PHASECHK.TRANS64 P0, [R0+URZ+0x260], R2 ;  /* 0x00026002000085a7 */ /* 0x000ea400080010ff */
[----:B--2---:R-:W-:Y:S05]  /*4380*/  @P0 EXIT ;  /* 0x000000000000094d */ /* 0x004fea0003800000 */
[----:B------:R-:W-:Y:S05]  /*4390*/  BRA `(.L_x_85) ;  /* 0xfffffffc00ec7947 */ /* 0x000fea000383ffff */
.L_x_78:
[----:B------:R-:W-:Y:S05]  /*43a0*/  BRA.U UP4, `(.L_x_86) ;  /* 0x0000000d04807547 */ /* 0x000fea000b800000 */
[----:B------:R-:W-:Y:S01]  /*43b0*/  UMOV UR4, 0x40 ;  /* 0x0000004000047882 */ /* 0x000fe20000000000 */
[----:B------:R-:W-:Y:S01]  /*43c0*/  NOP ;  /* 0x0000000000007918 */ /* 0x000fe20000000000 */
[----:B------:R-:W-:Y:S01]  /*43d0*/  ULEA UR5, UR45, UR4, 0x18 ;  /* 0x000000042d057291 */ /* 0x000fe2000f8ec0ff */
[----:B------:R-:W-:Y:S02]  /*43e0*/  UMOV UR6, 0x400 ;  /* 0x0000040000067882 */ /* 0x000fe40000000000 */
[----:B------:R-:W-:-:S06]  /*43f0*/  ULEA UR6, UR45, UR6, 0x18 ;  /* 0x000000062d067291 */ /* 0x000fcc000f8ec0ff */
[----:B------:R-:W1:Y:S02]  /*4400*/  LDS.U8 R0, [UR5+0x1c] ;  /* 0x00001c05ff007984 */ /* 0x000e640008000000 */
[----:B-1----:R-:W-:-:S13]  /*4410*/  ISETP.NE.AND P0, PT, R0, RZ, PT ;  /* 0x000000ff0000720c */ /* 0x002fda0003f05270 */
[----:B------:R-:W-:Y:S05]  /*4420*/  @P0 BRA `(.L_x_87) ;  /* 0x0000000000580947 */ /* 0x000fea0003800000 */
[----:B------:R-:W-:-:S13]  /*4430*/  ELECT P0, URZ, PT ;  /* 0x0000000000ff782f */ /* 0x000fda0003800000 */
[----:B------:R-:W-:Y:S05]  /*4440*/  @!P0 BRA `(.L_x_88) ;  /* 0x0000000000608947 */ /* 0x000fea0003800000 */
[----:B------:R-:W-:Y:S01]  /*4450*/  UMOV UR4, 0x10 ;  /* 0x0000001000047882 */ /* 0x000fe20000000000 */
[----:B------:R-:W-:Y:S01]  /*4460*/  HFMA2 R0, -RZ, RZ, 0, 5.9604644775390625e-08 ;  /* 0x00000001ff007431 */ /* 0x000fe200000001ff */
[----:B------:R-:W-:-:S03]  /*4470*/  MOV R3, 0xffff ;  /* 0x0000ffff00037802 */ /* 0x000fc60000000f00 */
[----:B------:R-:W-:Y:S04]  /*4480*/  DEPBAR.LE SB1, 0x36 ;  /* 0x00009d800000791a */ /* 0x000fe80000000000 */
[----:B------:R-:W1:Y:S02]  /*4490*/  UTCATOMSWS.FIND_AND_SET.ALIGN UP0, UR4, UR4 ;  /* 0x00000004000475e3 */ /* 0x000e640008000800 */
[----:B-1----:R-:W-:Y:S01]  /*44a0*/  MOV R4, UR4 ;  /* 0x0000000400047c02 */ /* 0x002fe20008000f00 */
[----:B------:R-:W-:Y:S06]  /*44b0*/  BRA.U UP0, `(.L_x_89) ;  /* 0x0000000100187547 */ /* 0x000fec000b800000 */
.L_x_90:
[----:B------:R-:W-:Y:S05]  /*44c0*/  NANOSLEEP 0x64 ;  /* 0x000000640000795d */ /* 0x000fea0003800000 */
[----:B------:R-:W-:-:S05]  /*44d0*/  UMOV UR4, 0x10 ;  /* 0x0000001000047882 */ /* 0x000fca0000000000 */
[----:B------:R-:W-:Y:S04]  /*44e0*/  DEPBAR.LE SB1, 0x36 ;  /* 0x00009d800000791a */ /* 0x000fe80000000000 */
[----:B------:R-:W1:Y:S02]  /*44f0*/  UTCATOMSWS.FIND_AND_SET.ALIGN UP0, UR4, UR4 ;  /* 0x00000004000475e3 */ /* 0x000e640008000800 */
[----:B-1----:R-:W-:Y:S01]  /*4500*/  MOV R4, UR4 ;  /* 0x0000000400047c02 */ /* 0x002fe20008000f00 */
[----:B------:R-:W-:Y:S05]  /*4510*/  BRA.U !UP0, `(.L_x_90) ;  /* 0xfffffffd08e87547 */ /* 0x000fea000b83ffff */
.L_x_89:
[-C--:B------:R-:W-:Y:S02]  /*4520*/  SHF.L.U32 R3, R3, R4.reuse, RZ ;  /* 0x0000000403037219 */ /* 0x080fe400000006ff */
[----:B------:R-:W-:Y:S01]  /*4530*/  SHF.L.U32 R0, R0, R4, RZ ;  /* 0x0000000400007219 */ /* 0x000fe200000006ff */
[----:B------:R-:W-:Y:S02]  /*4540*/  IMAD.SHL.U32 R4, R4, 0x20, RZ ;  /* 0x0000002004047824 */ /* 0x000fe400078e00ff */
[----:B------:R1:W-:Y:S04]  /*4550*/  ATOMS.OR RZ, [UR5+0x14], R3 ;  /* 0x00001403ffff798c */ /* 0x0003e8000b000005 */
[----:B------:R1:W-:Y:S04]  /*4560*/  ATOMS.OR RZ, [UR5+0x18], R0 ;  /* 0x00001800ffff798c */ /* 0x0003e8000b000005 */
[----:B------:R1:W-:Y:S01]  /*4570*/  STS [UR6+0x300], R4 ;  /* 0x00030004ff007988 */ /* 0x0003e20008000806 */
[----:B------:R-:W-:Y:S05]  /*4580*/  BRA `(.L_x_88) ;  /* 0x0000000000107947 */ /* 0x000fea0003800000 */
.L_x_87:
[----:B------:R-:W-:Y:S02]  /*4590*/  MOV R0, 0xffffffff ;  /* 0xffffffff00007802 */ /* 0x000fe40000000f00 */
[----:B------:R-:W-:-:S03]  /*45a0*/  MOV R4, 0x45d0 ;  /* 0x000045d000047802 */ /* 0x000fc60000000f00 */
[----:B------:R1:W-:Y:S04]  /*45b0*/  STS [UR6+0x300], R0 ;  /* 0x00030000ff007988 */ /* 0x0003e80008000806 */
[----:B-1---5:R-:W-:Y:S05]  /*45c0*/  CALL.REL.NOINC `($__internal_1_$__cuda_sm10x_tcgen05_guardrail_trap_phase_invalid_during_alloc) ;  /* 0x0000005800ec7944 */ /* 0x022fea0003c00000 */
.L_x_88:
[----:B------:R-:W-:Y:S05]  /*45d0*/  WARPSYNC.ALL ;  /* 0x0000000000007948 */ /* 0x000fea0003800000 */
[----:B------:R-:W2:Y:S01]  /*45e0*/  S2UR UR4, SR_CgaCtaId ;  /* 0x00000000000479c3 */ /* 0x000ea20000008800 */
[----:B------:R-:W-:Y:S01]  /*45f0*/  UMOV UR13, 0x400 ;  /* 0x00000400000d7882 */ /* 0x000fe20000000000 */
[----:B------:R-:W-:-:S06]  /*4600*/  NOP ;  /* 0x0000000000007918 */ /* 0x000fcc0000000000 */
[----:B------:R-:W-:Y:S06]  /*4610*/  BAR.ARV 0x6, 0xa0 ;  /* 0x0182800000007b1d */ /* 0x000fec0000002000 */
[----:B------:R-:W3:Y:S01]  /*4620*/  LDCU UR5, c[0x0][0x38c] ;  /* 0x00007180ff0577ac */ /* 0x000ee20008000800 */
[----:B------:R-:W-:Y:S01]  /*4630*/  LOP3.LUT R2, R2, 0xffff, RZ, 0xc0, !PT ;  /* 0x0000ffff02027812 */ /* 0x000fe200078ec0ff */
[----:B------:R-:W-:Y:S01]  /*4640*/  IMAD.MOV.U32 R11, RZ, RZ, 0x1 ;  /* 0x00000001ff0b7424 */ /* 0x000fe200078e00ff */
[----:B------:R-:W-:Y:S01]  /*4650*/  CS2R R8, SRZ ;  /* 0x0000000000087805 */ /* 0x000fe2000001ff00 */
[----:B------:R-:W4:Y:S01]  /*4660*/  LDCU UR8, c[0x0][0x38c] ;  /* 0x00007180ff0877ac */ /* 0x000f220008000800 */
[----:B------:R-:W-:Y:S01]  /*4670*/  R2UR UR15, R2 ;  /* 0x00000000020f72ca */ /* 0x000fe200000e0000 */
[----:B------:R-:W-:Y:S01]  /*4680*/  IMAD.MOV.U32 R10, RZ, RZ, RZ ;  /* 0x000000ffff0a7224 */ /* 0x000fe200078e00ff */
[----:B------:R-:W-:Y:S01]  /*4690*/  UMOV UR18, URZ ;  /* 0x000000ff00127c82 */ /* 0x000fe20008000000 */
[----:B------:R-:W-:Y:S01]  /*46a0*/  UMOV UR10, URZ ;  /* 0x000000ff000a7c82 */ /* 0x000fe20008000000 */
[----:B--2---:R-:W-:Y:S01]  /*46b0*/  ULEA UR13, UR4, UR13, 0x18 ;  /* 0x0000000d040d7291 */ /* 0x004fe2000f8ec0ff */
[----:B------:R-:W-:Y:S01]  /*46c0*/  UMOV UR20, 0x0 ;  /* 0x0000000000147882 */ /* 0x000fe20000000000 */
[----:B------:R-:W-:-:S02]  /*46d0*/  UMOV UR21, 0x42004a0 ;  /* 0x042004a000157882 */ /* 0x000fc40000000000 */
[----:B------:R-:W-:Y:S02]  /*46e0*/  UIADD3 UR6, UPT, UPT, UR13, 0x4600, URZ ;  /* 0x000046000d067890 */ /* 0x000fe4000fffe0ff */
[----:B------:R-:W-:Y:S02]  /*46f0*/  UIADD3 UR7, UPT, UPT, UR13, 0x15600, URZ ;  /* 0x000156000d077890 */ /* 0x000fe4000fffe0ff */
[----:B---3--:R-:W-:Y:S01]  /*4700*/  UIADD3 UR5, UPT, UPT, UR5, 0x1f, URZ ;  /* 0x0000001f05057890 */ /* 0x008fe2000fffe0ff */
[----:B-1----:R-:W1:Y:S01]  /*4710*/  LDS R0, [UR13+0x300] ;  /* 0x0003000dff007984 */ /* 0x002e620008000800 */
[----:B------:R-:W-:Y:S02]  /*4720*/  USHF.R.U32.HI UR6, URZ, 0x4, UR6 ;  /* 0x00000004ff067899 */ /* 0x000fe40008011606 */
[----:B------:R-:W-:Y:S02]  /*4730*/  USHF.R.S32.HI UR4, URZ, 0x1f, UR5 ;  /* 0x0000001fff047899 */ /* 0x000fe40008011405 */
[----:B------:R-:W-:-:S02]  /*4740*/  ULOP3.LUT UR6, UR6, 0x3fff, URZ, 0xc0, !UPT ;  /* 0x00003fff06067892 */ /* 0x000fc4000f8ec0ff */
[----:B------:R-:W-:Y:S02]  /*4750*/  ULEA.HI UR4, UR4, UR5, URZ, 0x5 ;  /* 0x0000000504047291 */ /* 0x000fe4000f8f28ff */
[----:B------:R-:W-:Y:S02]  /*4760*/  USHF.R.U32.HI UR5, URZ, 0x4, UR7 ;  /* 0x00000004ff057899 */ /* 0x000fe40008011607 */
[----:B------:R-:W-:Y:S02]  /*4770*/  USHF.R.S32.HI UR22, URZ, 0x5, UR4 ;  /* 0x00000005ff167899 */ /* 0x000fe40008011404 */
[----:B------:R-:W-:Y:S02]  /*4780*/  ULOP3.LUT UR5, UR5, 0x3fff, URZ, 0xc0, !UPT ;  /* 0x00003fff05057892 */ /* 0x000fe4000f8ec0ff */
[----:B------:R-:W-:Y:S02]  /*4790*/  UISETP.LT.AND UP0, UPT, UR22, 0x1, UPT ;  /* 0x000000011600788c */ /* 0x000fe4000bf01270 */
[----:B------:R-:W-:-:S02]  /*47a0*/  ULOP3.LUT UR16, UR6, 0x10000, URZ, 0xfc, !UPT ;  /* 0x0001000006107892 */ /* 0x000fc4000f8efcff */
[----:B------:R-:W-:Y:S02]  /*47b0*/  USEL UR23, UR22, 0x1, !UP0 ;  /* 0x0000000116177887 */ /* 0x000fe4000c000000 */
[----:B------:R-:W-:Y:S02]  /*47c0*/  ULOP3.LUT UR17, UR5, 0x10000, URZ, 0xfc, !UPT ;  /* 0x0001000005117892 */ /* 0x000fe4000f8efcff */
[----:B------:R-:W-:Y:S02]  /*47d0*/  UIADD3 UR23, UPT, UPT, -UR23, URZ, URZ ;  /* 0x000000ff17177290 */ /* 0x000fe4000fffe1ff */
[----:B----4-:R-:W-:Y:S01]  /*47e0*/  UISETP.GE.AND UP4, UPT, UR8, 0x1, UPT ;  /* 0x000000010800788c */ /* 0x010fe2000bf86270 */
[----:B-1----:R-:W-:-:S15]  /*47f0*/  R2UR UR24, R0 ;  /* 0x00000000001872ca */ /* 0x002fde00000e0000 */
.L_x_97:
[----:B------:R-:W-:Y:S02]  /*4800*/  LEA R0, R10, UR13, 0x3 ;  /* 0x0000000d0a007c11 */ /* 0x000fe4000f8e18ff */
[----:B------:R-:W-:Y:S02]  /*4810*/  SHF.L.U32 R2, R9, 0x1f, RZ ;  /* 0x0000001f09027819 */ /* 0x000fe400000006ff */
[----:B------:R-:W-:Y:S01]  /*4820*/  PLOP3.LUT P0, PT, PT, PT, UP4, 0x80, 0x8 ;  /* 0x000000000008781c */ /* 0x000fe20003f0f048 */
[----:B------:R-:W-:Y:S01]  /*4830*/  VIADD R3, R0, 0x260 ;  /* 0x0000026000037836 */ /* 0x000fe20000000000 */
[----:B-1----:R-:W1:Y:S02]  /*4840*/  SYNCS.PHASECHK.TRANS64.TRYWAIT P1, [R0+URZ+0x250], R2 ;  /* 0x00025002000075a7 */ /* 0x002e6400080211ff */
[----:B-1-3--:R-:W-:Y:S09]  /*4850*/  @!P1 BRA `(.L_x_91) ;  /* 0x0000005000d49947 */ /* 0x00aff20003800000 */
.L_x_218:
[----:B------:R-:W-:Y:S01]  /*4860*/  LEA R4, R10, UR13, 0x4 ;  /* 0x0000000d0a047c11 */ /* 0x000fe2000f8e20ff */
[----:B------:R-:W-:Y:S01]  /*4870*/  @UP4 ULEA UR4, UR10, UR13, 0x3 ;  /* 0x0000000d0a044291 */ /* 0x000fe2000f8e18ff */
[----:B------:R-:W-:Y:S01]  /*4880*/  PLOP3.LUT P2, PT, PT, PT, PT, 0x80, 0x8 ;  /* 0x000000000008781c */ /* 0x000fe20003f4f070 */
[----:B------:R-:W-:Y:S01]  /*4890*/  ULEA UR19, UR18, UR13, 0x3 ;  /* 0x0000000d12137291 */ /* 0x000fe2000f8e18ff */
[----:B------:R-:W-:Y:S02]  /*48a0*/  PRMT R3, RZ, 0x654, R3 ;  /* 0x00000654ff037816 */ /* 0x000fe40000000003 */
[----:B------:R-:W2:Y:S01]  /*48b0*/  LDS.128 R4, [R4+0x2e0] ;  /* 0x0002e00004047984 */ /* 0x000ea20000000c00 */
[----:B-1----:R-:W-:Y:S02]  /*48c0*/  @P0 SHF.L.U32 R2, R8, 0x1f, RZ ;  /* 0x0000001f08020819 */ /* 0x002fe400000006ff */
[----:B------:R-:W-:Y:S01]  /*48d0*/  SHF.L.U32 R0, R11, 0x1f, RZ ;  /* 0x0000001f0b007819 */ /* 0x000fe200000006ff */
[----:B------:R-:W-:Y:S01]  /*48e0*/  @!PT LDS RZ, [RZ] ;  /* 0x00000000fffff984 */ /* 0x000fe20000000800 */
[----:B------:R-:W-:Y:S01]  /*48f0*/  @!PT LDS RZ, [RZ] ;  /* 0x00000000fffff984 */ /* 0x000fe20000000800 */
[----:B------:R-:W-:Y:S01]  /*4900*/  @!PT LDS RZ, [RZ] ;  /* 0x00000000fffff984 */ /* 0x000fe20000000800 */
[----:B------:R-:W-:Y:S01]  /*4910*/  @!PT LDS RZ, [RZ] ;  /* 0x00000000fffff984 */ /* 0x000fe20000000800 */
[----:B------:R1:W-:Y:S06]  /*4920*/  MEMBAR.ALL.CTA ;  /* 0x0000000000007992 */ /* 0x0003ec0000008000 */
[----:B-1----:R-:W1:Y:S02]  /*4930*/  FENCE.VIEW.ASYNC.S ;  /* 0x00000000000073c6 */ /* 0x002e640000000000 */
[----:B-1----:R1:W-:Y:S01]  /*4940*/  SYNCS.ARRIVE.TRANS64.RED.A1T0 RZ, [R3+URZ], RZ ;  /* 0x000000ff03ff79a7 */ /* 0x0023e200081004ff */
[----:B------:R1:W3:Y:S01]  /*4950*/  @P0 SYNCS.PHASECHK.TRANS64.TRYWAIT P2, [UR4], R2 ;  /* 0x00000002ff0005a7 */ /* 0x0002e20008041104 */
[----:B--2---:R-:W-:Y:S01]  /*4960*/  LOP3.LUT P1, RZ, R6, 0x1, RZ, 0xc0, !PT ;  /* 0x0000000106ff7812 */ /* 0x004fe2000782c0ff */
[----:B------:R-:W2:Y:S02]  /*4970*/  SYNCS.PHASECHK.TRANS64.TRYWAIT P0, [UR19+0x290], R0 ;  /* 0x00029000ff0075a7 */ /* 0x000ea40008001113 */
[----:B-123--:R-:W-:Y:S10]  /*4980*/  @!P0 BRA `(.L_x_92) ;  /* 0x00000050009c8947 */ /* 0x00eff40003800000 */
.L_x_220:
[----:B------:R-:W-:Y:S01]  /*4990*/  IADD3 R10, PT, PT, R10, 0x1, RZ ;  /* 0x000000010a0a7810 */ /* 0x000fe20007ffe0ff */
[----:B------:R-:W-:Y:S06]  /*49a0*/  BRA.U !UP4, `(.L_x_93) ;  /* 0x000000010ca07547 */ /* 0x000fec000b800000 */
[----:B------:R-:W-:Y:S02]  /*49b0*/  ULEA.HI UR4, UR18, UR18, URZ, 0x1 ;  /* 0x0000001212047291 */ /* 0x000fe4000f8f08ff */
[----:B------:R-:W-:Y:S02]  /*49c0*/  UPLOP3.LUT UP2, UPT, UPT, UPT, UPT, 0x40, 0x4 ;  /* 0x000000000004789c */ /* 0x000fe40003f4e870 */
[----:B------:R-:W-:Y:S02]  /*49d0*/  USHF.L.U32 UR5, UR4, 0x6, URZ ;  /* 0x0000000604057899 */ /* 0x000fe400080006ff */
[----:B------:R-:W-:Y:S02]  /*49e0*/  ULOP3.LUT UR14, UR4, 0xffe, URZ, 0xc0, !UPT ;  /* 0x00000ffe040e7892 */ /* 0x000fe4000f8ec0ff */
[----:B------:R-:W-:Y:S02]  /*49f0*/  ULOP3.LUT UR4, UR5, 0xffffff80, URZ, 0xc0, !UPT ;  /* 0xffffff8005047892 */ /* 0x000fe4000f8ec0ff */
[----:B------:R-:W-:-:S02]  /*4a00*/  UIADD3 UR14, UPT, UPT, -UR14, UR18, URZ ;  /* 0x000000120e0e7290 */ /* 0x000fc4000fffe1ff */
[----:B------:R-:W-:Y:S01]  /*4a10*/  UIADD3 UR4, UPT, UPT, UR24, UR4, URZ ;  /* 0x0000000418047290 */ /* 0x000fe2000fffe0ff */
[----:B------:R-:W-:Y:S01]  /*4a20*/  UMOV UR12, UR23 ;  /* 0x00000017000c7c82 */ /* 0x000fe20008000000 */
[----:B------:R-:W-:Y:S02]  /*4a30*/  UMOV UR11, UR22 ;  /* 0x00000016000b7c82 */ /* 0x000fe40008000000 */
[----:B------:R-:W-:Y:S01]  /*4a40*/  ULEA UR14, UR14, UR4, 0x14 ;  /* 0x000000040e0e7291 */ /* 0x000fe2000f8ea0ff */
[----:B------:R-:W-:-:S11]  /*4a50*/  UMOV UR5, UR10 ;  /* 0x0000000a00057c82 */ /* 0x000fd60008000000 */
.L_x_96:
[----:B------:R-:W-:Y:S02]  /*4a60*/  UIADD3 UR12, UPT, UPT, UR12, 0x1, URZ ;  /* 0x000000010c0c7890 */ /* 0x000fe4000fffe0ff */
[----:B--2---:R-:W-:Y:S02]  /*4a70*/  ULEA UR6, UR5, UR13, 0x3 ;  /* 0x0000000d05067291 */ /* 0x004fe4000f8e18ff */
[----:B------:R-:W-:Y:S01]  /*4a80*/  UISETP.NE.AND UP3, UPT, UR12, URZ, UPT ;  /* 0x000000ff0c00728c */ /* 0x000fe2000bf65270 */
[----:B---3--:R-:W-:Y:S10]  /*4a90*/  @P2 BRA `(.L_x_94) ;  /* 0x00000000000c2947 */ /* 0x008ff40003800000 */
[----:B-1----:R-:W-:Y:S04]  /*4aa0*/  SHF.L.U32 R2, R8, 0x1f, RZ ;  /* 0x0000001f08027819 */ /* 0x002fe800000006ff */
[----:B------:R-:W1:Y:S02]  /*4ab0*/  SYNCS.PHASECHK.TRANS64.TRYWAIT P0, [UR6], R2 ;  /* 0x00000002ff0075a7 */ /* 0x000e640008001106 */
[----:B-1----:R-:W-:Y:S05]  /*4ac0*/  @!P0 BRA `(.L_x_95) ;  /* 0x0000005000648947 */ /* 0x002fea0003800000 */
.L_x_94:
[----:B------:R-:W-:Y:S01]  /*4ad0*/  UISETP.NE.AND UP0, UPT, UR11, 0x1, UPT ;  /* 0x000000010b00788c */ /* 0x000fe2000bf05270 */
[----:B------:R-:W-:Y:S01]  /*4ae0*/  PLOP3.LUT P2, PT, PT, PT, PT, 0x80, 0x8 ;  /* 0x000000000008781c */ /* 0x000fe20003f4f070 */
[----:B------:R-:W-:Y:S02]  /*4af0*/  UIADD3 UR4, UPT, UPT, UR5, 0x1, URZ ;  /* 0x0000000105047890 */ /* 0x000fe4000fffe0ff */
[----:B------:R-:W-:Y:S02]  /*4b00*/  ULEA UR8, UR5, UR17, 0x8 ;  /* 0x0000001105087291 */ /* 0x000fe4000f8e40ff */
[----:B------:R-:W-:Y:S01]  /*4b10*/  UISETP.NE.AND UP1, UPT, UR4, 0x22, UPT ;  /* 0x000000220400788c */ /* 0x000fe2000bf25270 */
[----:B------:R-:W-:Y:S01]  /*4b20*/  PLOP3.LUT P0, PT, PT, PT, UP0, 0x80, 0x8 ;  /* 0x000000000008781c */ /* 0x000fe20003f0f008 */
[----:B------:R-:W-:Y:S02]  /*4b30*/  UIADD3 UR11, UPT, UPT, UR11, -0x1, URZ ;  /* 0xffffffff0b0b7890 */ /* 0x000fe4000fffe0ff */
[----:B------:R-:W-:Y:S02]  /*4b40*/  USEL UR7, URZ, 0x1, UP1 ;  /* 0x00000001ff077887 */ /* 0x000fe40008800000 */
[----:B------:R-:W-:Y:S01]  /*4b50*/  USEL UR10, UR4, URZ, UP1 ;  /* 0x000000ff040a7287 */ /* 0x000fe20008800000 */
[----:B------:R-:W-:Y:S03]  /*4b60*/  UMOV UR9, 0xc0004010 ;  /* 0xc000401000097882 */ /* 0x000fe60000000000 */
[----:B------:R-:W-:Y:S01]  /*4b70*/  @UP0 ULEA UR4, UR10, UR13, 0x3 ;  /* 0x0000000d0a040291 */ /* 0x000fe2000f8e18ff */
[----:B------:R-:W-:Y:S01]  /*4b80*/  LOP3.LUT R8, R8, UR7, RZ, 0x3c, !PT ;  /* 0x0000000708087c12 */ /* 0x000fe2000f8e3cff */
[----:B------:R-:W-:Y:S03]  /*4b90*/  UMOV UR7, 0xc0004010 ;  /* 0xc000401000077882 */ /* 0x000fe60000000000 */
[----:B-1----:R-:W-:Y:S04]  /*4ba0*/  @P0 SHF.L.U32 R0, R8, 0x1f, RZ ;  /* 0x0000001f08000819 */ /* 0x002fe800000006ff */
[----:B------:R2:W3:Y:S01]  /*4bb0*/  @P0 SYNCS.PHASECHK.TRANS64.TRYWAIT P2, [UR4], R0 ;  /* 0x00000000ff0005a7 */ /* 0x0004e20008041104 */
[----:B------:R-:W-:Y:S02]  /*4bc0*/  UIADD3 UR4, UPT, UPT, UR6, 0x110, URZ ;  /* 0x0000011006047890 */ /* 0x000fe4000fffe0ff */
[----:B------:R-:W-:Y:S03]  /*4bd0*/  ULEA UR6, UR5, UR16, 0x7 ;  /* 0x0000001005067291 */ /* 0x000fe6000f8e38ff */
[----:B------:R-:W-:Y:S06]  /*4be0*/  UMOV UR5, UR10 ;  /* 0x0000000a00057c82 */ /* 0x000fec0008000000 */
[----:B------:R2:W-:Y:S01]  /*4bf0*/  UTCIMMA gdesc[UR6], gdesc[UR8], tmem[UR14], tmem[UR20], idesc[UR21], UP2 ;  /* 0x00ff1408060075ea */ /* 0x0005e2000900010e */
[----:B------:R-:W-:Y:S01]  /*4c00*/  UPLOP3.LUT UP2, UPT, UPT, UPT, UPT, 0x80, 0x8 ;  /* 0x000000000008789c */ /* 0x000fe20003f4f070 */
[----:B------:R2:W-:Y:S01]  /*4c10*/  UTCBAR.MULTICAST [UR4], URZ, UR15 ;  /* 0x000000ff040073e9 */ /* 0x0005e2000800080f */
[----:B------:R-:W-:Y:S09]  /*4c20*/  BRA.U UP3, `(.L_x_96) ;  /* 0xfffffffd038c7547 */ /* 0x000ff2000b83ffff */
.L_x_93:
[----:B--2---:R-:W-:Y:S01]  /*4c30*/  UIADD3 UR4, UPT, UPT, UR18, 0x1, URZ ;  /* 0x0000000112047890 */ /* 0x004fe2000fffe0ff */
[C---:B------:R-:W-:Y:S01]  /*4c40*/  ISETP.NE.AND P0, PT, R10.reuse, 0x2, PT ;  /* 0x000000020a00780c */ /* 0x040fe20003f05270 */
[----:B------:R-:W-:Y:S02]  /*4c50*/  UIADD3 UR5, UPT, UPT, UR19, 0x270, URZ ;  /* 0x0000027013057890 */ /* 0x000fe4000fffe0ff */
[----:B------:R-:W-:Y:S01]  /*4c60*/  UISETP.NE.AND UP0, UPT, UR4, 0x4, UPT ;  /* 0x000000040400788c */ /* 0x000fe2000bf05270 */
[----:B-1----:R-:W-:Y:S02]  /*4c70*/  SEL R0, RZ, 0x1, P0 ;  /* 0x00000001ff007807 */ /* 0x002fe40000000000 */
[----:B------:R-:W-:Y:S01]  /*4c80*/  SEL R10, R10, RZ, P0 ;  /* 0x000000ff0a0a7207 */ /* 0x000fe20000000000 */
[----:B------:R-:W-:Y:S01]  /*4c90*/  USEL UR6, URZ, 0x1, UP0 ;  /* 0x00000001ff067887 */ /* 0x000fe20008000000 */
[----:B------:R-:W-:Y:S01]  /*4ca0*/  LOP3.LUT R9, R9, R0, RZ, 0x3c, !PT ;  /* 0x0000000009097212 */ /* 0x000fe200078e3cff */
[----:B------:R-:W-:Y:S01]  /*4cb0*/  USEL UR18, UR4, URZ, UP0 ;  /* 0x000000ff04127287 */ /* 0x000fe20008000000 */
[----:B------:R1:W-:Y:S03]  /*4cc0*/  UTCBAR [UR5], URZ ;  /* 0x000000ff050073e9 */ /* 0x0003e600080000ff */
[----:B------:R-:W-:Y:S01]  /*4cd0*/  LOP3.LUT R11, R11, UR6, RZ, 0x3c, !PT ;  /* 0x000000060b0b7c12 */ /* 0x000fe2000f8e3cff */
[----:B------:R-:W-:Y:S07]  /*4ce0*/  @P1 BRA `(.L_x_97) ;  /* 0xfffffff800c41947 */ /* 0x000fee000383ffff */
[----:B------:R-:W2:Y:S01]  /*4cf0*/  S2UR UR8, SR_CgaCtaId ;  /* 0x00000000000879c3 */ /* 0x000ea20000008800 */
[----:B------:R-:W-:Y:S01]  /*4d00*/  ELECT P0, URZ, PT ;  /* 0x0000000000ff782f */ /* 0x000fe20003800000 */
[----:B------:R-:W-:Y:S01]  /*4d10*/  IMAD.MOV.U32 R0, RZ, RZ, 0x1 ;  /* 0x00000001ff007424 */ /* 0x000fe200078e00ff */
[----:B------:R-:W-:Y:S01]  /*4d20*/  UIADD3 UR13, UPT, UPT, UR13, 0x290, URZ ;  /* 0x000002900d0d7890 */ /* 0x000fe2000fffe0ff */
[----:B------:R-:W-:Y:S01]  /*4d30*/  SHF.L.U32 R2, R11, 0x1f, RZ ;  /* 0x0000001f0b027819 */ /* 0x000fe200000006ff */
[----:B------:R-:W-:-:S03]  /*4d40*/  UMOV UR4, 0x40 ;  /* 0x0000004000047882 */ /* 0x000fc60000000000 */
[----:B------:R-:W-:Y:S01]  /*4d50*/  UVIRTCOUNT.DEALLOC.SMPOOL 0x80 ;  /* 0x000000800000784c */ /* 0x000fe20000000000 */
[----:B--2---:R-:W-:Y:S02]  /*4d60*/  ULEA UR8, UR8, UR4, 0x18 ;  /* 0x0000000408087291 */ /* 0x004fe4000f8ec0ff */
[----:B------:R-:W-:-:S07]  /*4d70*/  ULEA UR4, UR18, UR13, 0x3 ;  /* 0x0000000d12047291 */ /* 0x000fce000f8e18ff */
[----:B------:R2:W-:Y:S02]  /*4d80*/  @P0 STS.U8 [UR8+0x1c], R0 ;  /* 0x00001c00ff000988 */ /* 0x0005e40008000008 */
[----:B------:R-:W4:Y:S02]  /*4d90*/  SYNCS.PHASECHK.TRANS64.TRYWAIT P0, [UR4], R2 ;  /* 0x00000002ff0075a7 */ /* 0x000f240008001104 */
[----:B--2-4-:R-:W-:Y:S05]  /*4da0*/  @!P0 BRA `(.L_x_98) ;  /* 0x0000004c00c48947 */ /* 0x014fea0003800000 */
.L_x_223:
[----:B------:R-:W-:-:S04]  /*4db0*/  UIADD3 UR4, UPT, UPT, UR18, 0x1, URZ ;  /* 0x0000000112047890 */ /* 0x000fc8000fffe0ff */
[----:B------:R-:W-:-:S04]  /*4dc0*/  UISETP.NE.AND UP0, UPT, UR4, 0x4, UPT ;  /* 0x000000040400788c */ /* 0x000fc8000bf05270 */
[----:B------:R-:W-:Y:S02]  /*4dd0*/  USEL UR6, URZ, 0x1, UP0 ;  /* 0x00000001ff067887 */ /* 0x000fe40008000000 */
[----:B------:R-:W-:-:S04]  /*4de0*/  USEL UR4, UR4, URZ, UP0 ;  /* 0x000000ff04047287 */ /* 0x000fc80008000000 */
[----:B-1----:R-:W-:Y:S01]  /*4df0*/  ULEA UR5, UR4, UR13, 0x3 ;  /* 0x0000000d04057291 */ /* 0x002fe2000f8e18ff */
[----:B--2---:R-:W-:-:S04]  /*4e00*/  LOP3.LUT R2, R11, UR6, RZ, 0x3c, !PT ;  /* 0x000000060b027c12 */ /* 0x004fc8000f8e3cff */
[----:B------:R-:W-:-:S04]  /*4e10*/  SHF.L.U32 R3, R2, 0x1f, RZ ;  /* 0x0000001f02037819 */ /* 0x000fc800000006ff */
[----:B------:R-:W1:Y:S02]  /*4e20*/  SYNCS.PHASECHK.TRANS64.TRYWAIT P0, [UR5], R3 ;  /* 0x00000003ff0075a7 */ /* 0x000e640008001105 */
[----:B-1----:R-:W-:Y:S05]  /*4e30*/  @!P0 BRA `(.L_x_99) ;  /* 0x0000004c00b88947 */ /* 0x002fea0003800000 */
.L_x_225:
        /* <DEDUP_REMOVED lines=9> */
.L_x_227:
[----:B------:R-:W-:-:S04]  /*4ed0*/  UIADD3 UR4, UPT, UPT, UR4, 0x1, URZ ;  /* 0x0000000104047890 */ /* 0x000fc8000fffe0ff */
[----:B------:R-:W-:-:S04]  /*4ee0*/  UISETP.NE.AND UP0, UPT, UR4, 0x4, UPT ;  /* 0x000000040400788c */ /* 0x000fc8000bf05270 */
[----:B------:R-:W-:Y:S02]  /*4ef0*/  USEL UR5, URZ, 0x1, UP0 ;  /* 0x00000001ff057887 */ /* 0x000fe40008000000 */
[----:B------:R-:W-:-:S04]  /*4f00*/  USEL UR4, UR4, URZ, UP0 ;  /* 0x000000ff04047287 */ /* 0x000fc80008000000 */
[----:B------:R-:W-:Y:S01]  /*4f10*/  ULEA UR4, UR4, UR13, 0x3 ;  /* 0x0000000d04047291 */ /* 0x000fe2000f8e18ff */
[----:B------:R-:W-:-:S04]  /*4f20*/  LOP3.LUT R2, R2, UR5, RZ, 0x3c, !PT ;  /* 0x0000000502027c12 */ /* 0x000fc8000f8e3cff */
[----:B------:R-:W-:-:S04]  /*4f30*/  SHF.L.U32 R2, R2, 0x1f, RZ ;  /* 0x0000001f02027819 */ /* 0x000fc800000006ff */
[----:B------:R-:W2:Y:S02]  /*4f40*/  SYNCS.PHASECHK.TRANS64.TRYWAIT P0, [UR4], R2 ;  /* 0x00000002ff0075a7 */ /* 0x000ea40008001104 */
[----:B--2---:R-:W-:Y:S05]  /*4f50*/  @!P0 BRA `(.L_x_101) ;  /* 0x0000004c00a08947 */ /* 0x004fea0003800000 */
.L_x_229:
[----:B------:R-:W-:Y:S01]  /*4f60*/  NOP ;  /* 0x0000000000007918 */ /* 0x000fe20000000000 */
[----:B-1----:R-:W1:Y:S01]  /*4f70*/  LDS R0, [UR8+0x14] ;  /* 0x00001408ff007984 */ /* 0x002e620008000800 */
[----:B------:R-:W-:Y:S01]  /*4f80*/  ULOP3.LUT UR4, UR24, 0xffff, URZ, 0xc0, !UPT ;  /* 0x0000ffff18047892 */ /* 0x000fe2000f8ec0ff */
[----:B------:R-:W-:Y:S01]  /*4f90*/  UMOV UR5, 0xffff ;  /* 0x0000ffff00057882 */ /* 0x000fe20000000000 */
[----:B------:R-:W-:Y:S02]  /*4fa0*/  UMOV UR6, 0x1 ;  /* 0x0000000100067882 */ /* 0x000fe40000000000 */
[----:B------:R-:W-:-:S04]  /*4fb0*/  USHF.R.U32.HI UR4, URZ, 0x5, UR4 ;  /* 0x00000005ff047899 */ /* 0x000fc80008011604 */
[----:B------:R-:W-:Y:S02]  /*4fc0*/  USHF.L.U32 UR5, UR5, UR4, URZ ;  /* 0x0000000405057299 */ /* 0x000fe400080006ff */
[----:B------:R-:W-:-:S04]  /*4fd0*/  USHF.L.U32 UR4, UR6, UR4, URZ ;  /* 0x0000000406047299 */ /* 0x000fc800080006ff */
[----:B-1----:R-:W-:-:S04]  /*4fe0*/  LOP3.LUT R0, R0, UR5, RZ, 0xc0, !PT ;  /* 0x0000000500007c12 */ /* 0x002fc8000f8ec0ff */
[----:B------:R-:W-:-:S13]  /*4ff0*/  ISETP.NE.AND P0, PT, R0, UR5, PT ;  /* 0x0000000500007c0c */ /* 0x000fda000bf05270 */
[----:B------:R-:W-:Y:S05]  /*5000*/  @P0 BRA `(.L_x_102) ;  /* 0x0000000000580947 */ /* 0x000fea0003800000 */
[----:B------:R-:W1:Y:S02]  /*5010*/  LDS R0, [UR8+0x18] ;  /* 0x00001808ff007984 */ /* 0x000e640008000800 */
[----:B-1----:R-:W-:-:S04]  /*5020*/  LOP3.LUT R0, R0, UR4, RZ, 0xc0, !PT ;  /* 0x0000000400007c12 */ /* 0x002fc8000f8ec0ff */
[----:B------:R-:W-:-:S13]  /*5030*/  ISETP.NE.AND P0, PT, R0, UR4, PT ;  /* 0x0000000400007c0c */ /* 0x000fda000bf05270 */
[----:B------:R-:W-:Y:S05]  /*5040*/  @P0 BRA `(.L_x_103) ;  /* 0x00000000003c0947 */ /* 0x000fea0003800000 */
[----:B------:R-:W1:Y:S01]  /*5050*/  S2R R2, SR_LANEID ;  /* 0x0000000000027919 */ /* 0x000e620000000000 */
[----:B------:R-:W-:-:S06]  /*5060*/  ULOP3.LUT UR5, URZ, UR5, URZ, 0x33, !UPT ;  /* 0x00000005ff057292 */ /* 0x000fcc000f8e33ff */
[----:B------:R-:W-:-:S04]  /*5070*/  IMAD.U32 R0, RZ, RZ, UR5 ;  /* 0x00000005ff007e24 */ /* 0x000fc8000f8e00ff */
[----:B------:R2:W4:Y:S02]  /*5080*/  REDUX UR7, R0 ;  /* 0x00000000000773c4 */ /* 0x0005240000000000 */
[----:B------:R1:W-:Y:S01]  /*5090*/  UTCATOMSWS.AND URZ, UR5 ;  /* 0x0000000500ff79e3 */ /* 0x0003e20008000000 */
[----:B--2---:R-:W-:Y:S01]  /*50a0*/  LOP3.LUT R0, RZ, UR4, RZ, 0x33, !PT ;  /* 0x00000004ff007c12 */ /* 0x004fe2000f8e33ff */
[----:B------:R-:W-:Y:S02]  /*50b0*/  VOTEU.ANY UR4, UPT, PT ;  /* 0x0000000000047886 */ /* 0x000fe400038e0100 */
[----:B------:R-:W-:Y:S02]  /*50c0*/  UFLO.U32 UR4, UR4 ;  /* 0x00000004000472bd */ /* 0x000fe400080e0000 */
[----:B------:R-:W2:Y:S04]  /*50d0*/  REDUX UR6, R0 ;  /* 0x00000000000673c4 */ /* 0x000ea80000000000 */
[----:B-1----:R-:W-:-:S02]  /*50e0*/  ISETP.EQ.U32.AND P0, PT, R2, UR4, PT ;  /* 0x0000000402007c0c */ /* 0x002fc4000bf02070 */
[----:B----4-:R-:W-:-:S11]  /*50f0*/  MOV R2, UR7 ;  /* 0x0000000700027c02 */ /* 0x010fd60008000f00 */
[----:B------:R1:W-:Y:S01]  /*5100*/  @P0 ATOMS.AND RZ, [UR8+0x14], R2 ;  /* 0x00001402ffff098c */ /* 0x0003e2000a800008 */
[----:B--2---:R-:W-:-:S05]  /*5110*/  IMAD.U32 R0, RZ, RZ, UR6 ;  /* 0x00000006ff007e24 */ /* 0x004fca000f8e00ff */
[----:B------:R1:W-:Y:S01]  /*5120*/  @P0 ATOMS.AND RZ, [UR8+0x18], R0 ;  /* 0x00001800ffff098c */ /* 0x0003e2000a800008 */
[----:B------:R-:W-:Y:S05]  /*5130*/  BRA `(.L_x_104) ;  /* 0x0000000000147947 */ /* 0x000fea0003800000 */
.L_x_103:
[----:B------:R-:W-:Y:S02]  /*5140*/  MOV R2, 0x5160 ;  /* 0x0000516000027802 */ /* 0x000fe40000000f00 */
[----:B---3-5:R-:W-:Y:S05]  /*5150*/  CALL.REL.NOINC `($__internal_0_$__cuda_sm10x_tcgen05_guardrail_trap_col_being_dealloced_not_returned_by_alloc) ;  /* 0x0000004c00fc7944 */ /* 0x028fea0003c00000 */
[----:B------:R-:W-:Y:S05]  /*5160*/  BRA `(.L_x_104) ;  /* 0x0000000000087947 */ /* 0x000fea0003800000 */
.L_x_102:
[----:B------:R-:W-:Y:S02]  /*5170*/  MOV R2, 0x5190 ;  /* 0x0000519000027802 */ /* 0x000fe40000000f00 */
[----:B---3-5:R-:W-:Y:S05]  /*5180*/  CALL.REL.NOINC `($__internal_2_$__cuda_sm10x_tcgen05_guardrail_trap_unallocated_columns_being_dealloced) ;  /* 0x0000005000087944 */ /* 0x028fea0003c00000 */
.L_x_104:
[----:B------:R-:W-:Y:S01]  /*5190*/  NOP ;  /* 0x0000000000007918 */ /* 0x000fe20000000000 */
[----:B------:R-:W-:Y:S05]  /*51a0*/  EXIT ;  /* 0x000000000000794d */ /* 0x000fea0003800000 */
.L_x_86:
[----:B------:R-:W-:-:S09]  /*51b0*/  UISETP.NE.OR UP0, UPT, UR17, 0x3, !UP3 ;  /* 0x000000031100788c */ /* 0x000fd2000df05670 */
[----:B------:R-:W-:Y:S05]  /*51c0*/  BRA.U UP0, `(.L_x_105) ;  /* 0x0000000d00807547 */ /* 0x000fea000b800000 */
[----:B------:R-:W1:Y:S01]  /*51d0*/  LDCU UR32, c[0x0][0x370] ;  /* 0x00006e00ff2077ac */ /* 0x000e620008000800 */
[----:B------:R-:W2:Y:S01]  /*51e0*/  LDC.64 R16, c[0x0][0x348] ;  /* 0x0000d200ff107b82 */ /* 0x000ea20000000a00 */
[----:B------:R-:W-:Y:S02]  /*51f0*/  HFMA2 R13, -RZ, RZ, 0, 0 ;  /* 0x00000000ff0d7431 */ /* 0x000fe400000001ff */
[----:B------:R-:W-:Y:S01]  /*5200*/  IMAD.MOV.U32 R15, RZ, RZ, 0x1 ;  /* 0x00000001ff0f7424 */ /* 0x000fe200078e00ff */
[----:B------:R-:W1:Y:S01]  /*5210*/  LDCU.128 UR28, c[0x0][0xb10] ;  /* 0x00016200ff1c77ac */ /* 0x000e620008000c00 */
[----:B------:R-:W-:Y:S01]  /*5220*/  IMAD.MOV.U32 R14, RZ, RZ, RZ ;  /* 0x000000ffff0e7224 */ /* 0x000fe200078e00ff */
[----:B------:R-:W-:Y:S01]  /*5230*/  MOV R7, 0x1000 ;  /* 0x0000100000077802 */ /* 0x000fe20000000f00 */
[----:B------:R-:W3:Y:S01]  /*5240*/  LDCU UR27, c[0x0][0x374] ;  /* 0x00006e80ff1b77ac */ /* 0x000ee20008000800 */
[----:B------:R-:W4:Y:S01]  /*5250*/  LDC.64 R2, c[0x0][0x888] ;  /* 0x00022200ff027b82 */ /* 0x000f220000000a00 */
[----:B------:R-:W3:Y:S01]  /*5260*/  LDCU UR15, c[0x0][0xb0c] ;  /* 0x00016180ff0f77ac */ /* 0x000ee20008000800 */
[----:B------:R-:W2:Y:S06]  /*5270*/  LDCU UR38, c[0x0][0xb20] ;  /* 0x00016400ff2677ac */ /* 0x000eac0008000800 */
[----:B------:R-:W4:Y:S01]  /*5280*/  LDC.64 R4, c[0x0][0x890] ;  /* 0x00022400ff047b82 */ /* 0x000f220000000a00 */
[----:B------:R-:W2:Y:S01]  /*5290*/  LDCU UR4, c[0x0][0xb30] ;  /* 0x00016600ff0477ac */ /* 0x000ea20008000800 */
[----:B------:R-:W-:Y:S01]  /*52a0*/  UMOV UR21, 0x400 ;  /* 0x0000040000157882 */ /* 0x000fe20000000000 */
[----:B-1----:R-:W-:-:S02]  /*52b0*/  UIMAD.WIDE.U32 UR6, UR32, UR28, URZ ;  /* 0x0000001c200672a5 */ /* 0x002fc4000f8e00ff */
[----:B---3--:R-:W-:Y:S02]  /*52c0*/  UIMAD.WIDE.U32 UR8, UR27, UR31, URZ ;  /* 0x0000001f1b0872a5 */ /* 0x008fe4000f8e00ff */
[----:B------:R-:W-:Y:S02]  /*52d0*/  ULEA UR21, UR45, UR21, 0x18 ;  /* 0x000000152d157291 */ /* 0x000fe4000f8ec0ff */
[----:B------:R-:W-:Y:S02]  /*52e0*/  UPLOP3.LUT UP3, UPT, UPT, UPT, UPT, 0x40, 0x4 ;  /* 0x000000000004789c */ /* 0x000fe40003f6e870 */
[----:B------:R-:W-:Y:S01]  /*52f0*/  UIADD3 UR33, UPT, UPT, UR21, 0x228, URZ ;  /* 0x0000022815217890 */ /* 0x000fe2000fffe0ff */
[----:B------:R-:W-:Y:S01]  /*5300*/  UMOV UR6, UR7 ;  /* 0x0000000700067c82 */ /* 0x000fe20008000000 */
[----:B------:R-:W-:Y:S01]  /*5310*/  UMOV UR34, UR9 ;  /* 0x0000000900227c82 */ /* 0x000fe20008000000 */
[----:B------:R-:W-:Y:S02]  /*5320*/  UISETP.GE.AND UP0, UPT, UR42, 0x1, UPT ;  /* 0x000000012a00788c */ /* 0x000fe4000bf06270 */
[----:B------:R-:W-:Y:S01]  /*5330*/  UISETP.NE.AND UP4, UPT, UR42, 0x1, UPT ;  /* 0x000000012a00788c */ /* 0x000fe2000bf85270 */
[----:B------:R-:W1:Y:S01]  /*5340*/  LDCU.64 UR22, c[0x0][0xb28] ;  /* 0x00016500ff1677ac */ /* 0x000e620008000a00 */
[----:B------:R-:W-:-:S02]  /*5350*/  UISETP.NE.AND UP6, UPT, UR15, 0x1, UPT ;  /* 0x000000010f00788c */ /* 0x000fc4000bfc5270 */
[----:B------:R-:W-:Y:S02]  /*5360*/  UISETP.NE.AND UP5, UPT, UR30, 0x1, UPT ;  /* 0x000000011e00788c */ /* 0x000fe4000bfa5270 */
[----:B------:R-:W-:Y:S02]  /*5370*/  UIADD3 UR17, UPT, UPT, UR21, 0x220, URZ ;  /* 0x0000022015117890 */ /* 0x000fe4000fffe0ff */
[----:B------:R-:W-:Y:S02]  /*5380*/  UPRMT UR33, UR45, 0x654, UR33 ;  /* 0x000006542d217896 */ /* 0x000fe40008000021 */
[----:B------:R-:W-:Y:S02]  /*5390*/  USHF.R.U32.HI UR35, URZ, UR29, UR6 ;  /* 0x0000001dff237299 */ /* 0x000fe40008011606 */
[----:B--2---:R-:W-:Y:S02]  /*53a0*/  USHF.R.U32.HI UR34, URZ, UR38, UR34 ;  /* 0x00000026ff227299 */ /* 0x004fe40008011622 */
[----:B------:R-:W-:-:S11]  /*53b0*/  UISETP.NE.AND UP2, UPT, UR4, 0x1, UPT ;  /* 0x000000010400788c */ /* 0x000fd6000bf45270 */
.L_x_114:
[C---:B------:R-:W-:Y:S02]  /*53c0*/  LEA R12, R14.reuse, UR21, 0x3 ;  /* 0x000000150e0c7c11 */ /* 0x040fe4000f8e18ff */
[----:B------:R-:W-:Y:S02]  /*53d0*/  SHF.L.U32 R0, R13, 0x1f, RZ ;  /* 0x0000001f0d007819 */ /* 0x000fe400000006ff */
[----:B------:R-:W-:Y:S02]  /*53e0*/  LEA R8, R14, UR21, 0x4 ;  /* 0x000000150e087c11 */ /* 0x000fe4000f8e20ff */
[----:B--2---:R-:W2:Y:S02]  /*53f0*/  SYNCS.PHASECHK.TRANS64.TRYWAIT P0, [R12+URZ+0x250], R0 ;  /* 0x000250000c0075a7 */ /* 0x004ea400080011ff */
[----:B--2---:R-:W-:Y:S05]  /*5400*/  @!P0 BRA `(.L_x_106) ;  /* 0x00000048008c8947 */ /* 0x004fea0003800000 */
.L_x_230:
[----:B------:R-:W3:Y:S01]  /*5410*/  LDS.128 R8, [R8+0x2e0] ;  /* 0x0002e00008087984 */ /* 0x000ee20000000c00 */
[----:B------:R-:W-:Y:S01]  /*5420*/  UISETP.GE.AND UP0, UPT, UR42, 0x1, UPT ;  /* 0x000000012a00788c */ /* 0x000fe2000bf06270 */
[----:B------:R-:W-:Y:S01]  /*5430*/  @!PT LDS RZ, [RZ] ;  /* 0x00000000fffff984 */ /* 0x000fe20000000800 */
[----:B------:R-:W-:Y:S01]  /*5440*/  @!PT LDS RZ, [RZ] ;  /* 0x00000000fffff984 */ /* 0x000fe20000000800 */
[----:B------:R-:W-:Y:S01]  /*5450*/  @!PT LDS RZ, [RZ] ;  /* 0x00000000fffff984 */ /* 0x000fe20000000800 */
[----:B------:R-:W-:Y:S01]  /*5460*/  @!PT LDS RZ, [RZ] ;  /* 0x00000000fffff984 */ /* 0x000fe20000000800 */
[----:B------:R1:W-:Y:S06]  /*5470*/  MEMBAR.ALL.CTA ;  /* 0x0000000000007992 */ /* 0x0003ec0000008000 */
[----:B-1----:R-:W1:Y:S01]  /*5480*/  FENCE.VIEW.ASYNC.S ;  /* 0x00000000000073c6 */ /* 0x002e620000000000 */
[----:B---3--:R-:W-:Y:S11]  /*5490*/  LOP3.LUT P0, RZ, R10, 0x1, RZ, 0xc0, !PT ;  /* 0x000000010aff7812 */ /* 0x008ff6000780c0ff */
[----:B------:R-:W-:Y:S02]  /*54a0*/  @!UPT UIADD3 URZ, UPT, UPT, URZ, URZ, URZ ;  /* 0x000000fffffff290 */ /* 0x000fe4000fffe0ff */
[----:B-1----:R-:W-:Y:S01]  /*54b0*/  VOTEU.ANY UP1, P0 ;  /* 0x0000000000ff7886 */ /* 0x002fe20000020100 */
[----:B------:R-:W-:Y:S11]  /*54c0*/  PLOP3.LUT P0, PT, PT, PT, UP1, 0x80, 0x8 ;  /* 0x000000000008781c */ /* 0x000ff60003f0f018 */
[----:B------:R-:W-:Y:S02]  /*54d0*/  @!UPT UIADD3 URZ, UPT, UPT, URZ, URZ, URZ ;  /* 0x000000fffffff290 */ /* 0x000fe4000fffe0ff */
[----:B--2---:R-:W-:Y:S02]  /*54e0*/  @P0 SHF.R.U32.HI R0, RZ, 0x10, R9 ;  /* 0x00000010ff000819 */ /* 0x004fe40000011609 */
[----:B------:R-:W-:Y:S02]  /*54f0*/  @P0 MOV R6, R8 ;  /* 0x0000000800060202 */ /* 0x000fe40000000f00 */
[----:B------:R-:W-:Y:S01]  /*5500*/  @P0 R2UR UR4, R0 ;  /* 0x00000000000402ca */ /* 0x000fe200000e0000 */
[----:B------:R-:W-:Y:S01]  /*5510*/  VIADD R0, R12, 0x260 ;  /* 0x000002600c007836 */ /* 0x000fe20000000000 */
[----:B------:R-:W-:Y:S02]  /*5520*/  @P0 LOP3.LUT R8, R9, 0xffff, RZ, 0xc0, !PT ;  /* 0x0000ffff09080812 */ /* 0x000fe400078ec0ff */
[----:B------:R-:W-:Y:S02]  /*5530*/  @P0 R2UR UR6, R6 ;  /* 0x00000000060602ca */ /* 0x000fe400000e0000 */
[----:B------:R-:W-:Y:S02]  /*5540*/  PRMT R0, RZ, 0x654, R0 ;  /* 0x00000654ff007816 */ /* 0x000fe40000000000 */
[----:B------:R-:W-:Y:S02]  /*5550*/  @P0 R2UR UR5, R8 ;  /* 0x00000000080502ca */ /* 0x000fe400000e0000 */
[----:B------:R1:W-:Y:S03]  /*5560*/  SYNCS.ARRIVE.TRANS64.RED.A1T0 RZ, [R0+URZ], RZ ;  /* 0x000000ff00ff79a7 */ /* 0x0003e600081004ff */
[----:B------:R-:W-:Y:S04]  /*5570*/  @UP1 UMOV UR26, UR4 ;  /* 0x00000004001a1c82 */ /* 0x000fe80008000000 */
[----:B------:R-:W-:Y:S04]  /*5580*/  @UP1 UMOV UR14, UR6 ;  /* 0x00000006000e1c82 */ /* 0x000fe80008000000 */
[----:B------:R-:W-:Y:S01]  /*5590*/  @UP1 UMOV UR13, UR5 ;  /* 0x00000005000d1c82 */ /* 0x000fe20008000000 */
[----:B------:R-:W-:Y:S05]  /*55a0*/  BRA.U !UP0, `(.L_x_107) ;  /* 0x0000000108a47547 */ /* 0x000fea000b800000 */
[----:B------:R-:W-:Y:S02]  /*55b0*/  UIMAD.WIDE.U32 UR8, UR13, UR31, URZ ;  /* 0x0000001f0d0872a5 */ /* 0x000fe4000f8e00ff */
[----:B------:R-:W-:Y:S02]  /*55c0*/  UIMAD.WIDE.U32 UR10, UR14, UR28, URZ ;  /* 0x0000001c0e0a72a5 */ /* 0x000fe4000f8e00ff */
[----:B------:R-:W-:Y:S02]  /*55d0*/  USEL UR4, UR27, UR34, !UP5 ;  /* 0x000000221b047287 */ /* 0x000fe4000e800000 */
[----:B------:R-:W-:Y:S02]  /*55e0*/  USEL UR7, UR32, UR35, !UP6 ;  /* 0x0000002320077287 */ /* 0x000fe4000f000000 */
[----:B------:R-:W-:Y:S02]  /*55f0*/  UIMAD.WIDE.U32 UR18, UR4, UR22, URZ ;  /* 0x00000016041272a5 */ /* 0x000fe4000f8e00ff */
[----:B------:R-:W-:Y:S01]  /*5600*/  UIMAD.WIDE.U32 UR24, UR7, UR22, URZ ;  /* 0x00000016071872a5 */ /* 0x000fe2000f8e00ff */
[----:B------:R-:W-:Y:S02]  /*5610*/  UMOV UR5, UR9 ;  /* 0x0000000900057c82 */ /* 0x000fe40008000000 */
[----:B------:R-:W-:Y:S03]  /*5620*/  USHF.R.U32.HI UR6, URZ, UR38, UR5 ;  /* 0x00000026ff067299 */ /* 0x000fe60008011605 */
[----:B------:R-:W-:Y:S01]  /*5630*/  UMOV UR5, UR11 ;  /* 0x0000000b00057c82 */ /* 0x000fe20008000000 */
[----:B------:R-:W-:Y:S02]  /*5640*/  USEL UR6, UR13, UR6, !UP5 ;  /* 0x000000060d067287 */ /* 0x000fe4000e800000 */
[----:B------:R-:W-:Y:S02]  /*5650*/  USHF.R.U32.HI UR8, URZ, UR29, UR5 ;  /* 0x0000001dff087299 */ /* 0x000fe40008011605 */
[----:B------:R-:W-:Y:S01]  /*5660*/  UIMAD.WIDE.U32 UR10, UR6, UR22, URZ ;  /* 0x00000016060a72a5 */ /* 0x000fe2000f8e00ff */
[----:B------:R-:W-:Y:S02]  /*5670*/  UMOV UR5, UR19 ;  /* 0x0000001300057c82 */ /* 0x000fe40008000000 */
[----:B------:R-:W-:Y:S03]  /*5680*/  @UP4 USHF.R.U32.HI UR4, URZ, UR23, UR5 ;  /* 0x00000017ff044299 */ /* 0x000fe60008011605 */
[----:B------:R-:W-:Y:S01]  /*5690*/  UMOV UR5, UR25 ;  /* 0x0000001900057c82 */ /* 0x000fe20008000000 */
[----:B------:R-:W-:Y:S02]  /*56a0*/  UIMAD UR4, UR42, UR4, URZ ;  /* 0x000000042a0472a4 */ /* 0x000fe4000f8e02ff */
[----:B------:R-:W-:Y:S02]  /*56b0*/  @UP4 USHF.R.U32.HI UR7, URZ, UR23, UR5 ;  /* 0x00000017ff074299 */ /* 0x000fe40008011605 */
[----:B------:R-:W-:Y:S02]  /*56c0*/  USEL UR5, UR14, UR8, !UP6 ;  /* 0x000000080e057287 */ /* 0x000fe4000f000000 */
[----:B------:R-:W-:Y:S02]  /*56d0*/  UIMAD UR8, UR42, UR7, URZ ;  /* 0x000000072a0872a4 */ /* 0x000fe4000f8e02ff */
[----:B------:R-:W-:Y:S03]  /*56e0*/  UISETP.GE.AND UP0, UPT, UR6, UR4, UPT ;  /* 0x000000040600728c */ /* 0x000fe6000bf06270 */
[----:B------:R-:W-:Y:S01]  /*56f0*/  UMOV UR4, UR11 ;  /* 0x0000000b00047c82 */ /* 0x000fe20008000000 */
[----:B------:R-:W-:Y:S02]  /*5700*/  UISETP.GE.OR UP0, UPT, UR5, UR8, UP0 ;  /* 0x000000080500728c */ /* 0x000fe40008706670 */
[----:B------:R-:W-:Y:S02]  /*5710*/  USHF.R.U32.HI UR4, URZ, UR23, UR4 ;  /* 0x00000017ff047299 */ /* 0x000fe40008011604 */
[----:B------:R-:W-:Y:S02]  /*5720*/  UIMAD.WIDE.U32 UR8, UR5, UR22, URZ ;  /* 0x00000016050872a5 */ /* 0x000fe4000f8e00ff */
[----:B------:R-:W-:Y:S04]  /*5730*/  USEL UR10, UR6, UR4, !UP4 ;  /* 0x00000004060a7287 */ /* 0x000fe8000e000000 */
[----:B------:R-:W-:Y:S01]  /*5740*/  UIADD3 UR11, UPT, UPT, -UR10, URZ, URZ ;  /* 0x000000ff0a0b7290 */ /* 0x000fe2000fffe1ff */
[----:B------:R-:W-:Y:S02]  /*5750*/  @!UP0 UMOV UR4, UR9 ;  /* 0x0000000900048c82 */ /* 0x000fe40008000000 */
[----:B------:R-:W-:Y:S02]  /*5760*/  @!UP0 USHF.R.U32.HI UR4, URZ, UR23, UR4 ;  /* 0x00000017ff048299 */ /* 0x000fe40008011604 */
[----:B------:R-:W-:Y:S02]  /*5770*/  UIMAD UR8, UR42, UR11, UR6 ;  /* 0x0000000b2a0872a4 */ /* 0x000fe4000f8e0206 */
[----:B------:R-:W-:Y:S04]  /*5780*/  @!UP0 USEL UR4, UR5, UR4, !UP4 ;  /* 0x0000000405048287 */ /* 0x000fe8000e000000 */
[----:B------:R-:W-:Y:S02]  /*5790*/  @!UP0 UIMAD UR8, UR7, UR8, UR4 ;  /* 0x00000008070882a4 */ /* 0x000fe4000f8e0204 */
[----:B------:R-:W-:Y:S02]  /*57a0*/  @!UP0 UIADD3 UR9, UPT, UPT, UR10, -UR4, URZ ;  /* 0x800000040a098290 */ /* 0x000fe4000fffe0ff */
[----:B------:R-:W-:Y:S02]  /*57b0*/  UIADD3 UR4, UPT, UPT, -UR5, URZ, URZ ;  /* 0x000000ff05047290 */ /* 0x000fe4000fffe1ff */
[----:B------:R-:W-:Y:S02]  /*57c0*/  UIADD3 UR7, UPT, UPT, -UR6, URZ, URZ ;  /* 0x000000ff06077290 */ /* 0x000fe4000fffe1ff */
[----:B------:R-:W-:Y:S02]  /*57d0*/  @!UP0 UIMAD UR6, UR9, UR42, UR5 ;  /* 0x0000002a090682a4 */ /* 0x000fe4000f8e0205 */
[----:B------:R-:W-:Y:S02]  /*57e0*/  UIMAD UR14, UR15, UR4, UR14 ;  /* 0x000000040f0e72a4 */ /* 0x000fe4000f8e020e */
[----:B------:R-:W-:Y:S01]  /*57f0*/  UIMAD UR13, UR30, UR7, UR13 ;  /* 0x000000071e0d72a4 */ /* 0x000fe2000f8e020d */
[----:B------:R-:W-:Y:S02]  /*5800*/  @!UP0 UMOV UR5, UR8 ;  /* 0x0000000800058c82 */ /* 0x000fe40008000000 */
[----:B------:R-:W-:Y:S02]  /*5810*/  UIMAD UR14, UR5, UR15, UR14 ;  /* 0x0000000f050e72a4 */ /* 0x000fe4000f8e020e */
[----:B------:R-:W-:Y:S11]  /*5820*/  UIMAD UR13, UR6, UR30, UR13 ;  /* 0x0000001e060d72a4 */ /* 0x000ff6000f8e020d */
[----:B------:R-:W-:Y:S01]  /*5830*/  @!UPT UIADD3 URZ, UPT, UPT, URZ, URZ, URZ ;  /* 0x000000fffffff290 */ /* 0x000fe2000fffe0ff */
.L_x_107:
[----:B------:R-:W2:Y:S01]  /*5840*/  @!UP2 LDCU.128 UR8, c[0x0][0xb10] ;  /* 0x00016200ff08a7ac */ /* 0x000ea20008000c00 */
[C---:B----4-:R-:W-:Y:S02]  /*5850*/  ISETP.NE.U32.AND P1, PT, R4.reuse, RZ, PT ;  /* 0x000000ff0400720c */ /* 0x050fe40003f25070 */
[----:B------:R-:W-:Y:S02]  /*5860*/  ISETP.NE.U32.AND P0, PT, R4, RZ, PT ;  /* 0x000000ff0400720c */ /* 0x000fe40003f05070 */
[C---:B------:R-:W-:Y:S02]  /*5870*/  ISETP.NE.AND.EX P1, PT, R5.reuse, RZ, PT, P1 ;  /* 0x000000ff0500720c */ /* 0x040fe40003f25310 */
[----:B------:R-:W-:Y:S01]  /*5880*/  ISETP.NE.AND.EX P0, PT, R5, RZ, PT, P0 ;  /* 0x000000ff0500720c */ /* 0x000fe20003f05300 */
[----:B------:R-:W3:Y:S01]  /*5890*/  @!UP2 LDCU UR5, c[0x0][0xb0c] ;  /* 0x00016180ff05a7ac */ /* 0x000ee20008000800 */
[----:B------:R-:W-:Y:S01]  /*58a0*/  SHF.L.U32 R9, R15, 0x1f, RZ ;  /* 0x0000001f0f097819 */ /* 0x000fe200000006ff */
[----:B------:R-:W-:Y:S02]  /*58b0*/  USHF.L.U32 UR19, UR16, 0x6, URZ ;  /* 0x0000000610137899 */ /* 0x000fe400080006ff */
[----:B------:R-:W-:Y:S02]  /*58c0*/  USHF.L.U32 UR18, UR20, 0x7, URZ ;  /* 0x0000000714127899 */ /* 0x000fe400080006ff */
[----:B--2---:R-:W-:Y:S07]  /*58d0*/  UIMAD.WIDE.U32 UR6, UR14, UR8, URZ ;  /* 0x000000080e0672a5 */ /* 0x004fee000f8e00ff */
[----:B------:R-:W-:Y:S01]  /*58e0*/  @!UP2 UMOV UR4, UR7 ;  /* 0x000000070004ac82 */ /* 0x000fe20008000000 */
[----:B---3--:R-:W-:Y:S02]  /*58f0*/  @!UP2 UISETP.NE.AND UP0, UPT, UR5, 0x1, UPT ;  /* 0x000000010500a88c */ /* 0x008fe4000bf05270 */
[----:B------:R-:W-:Y:S02]  /*5900*/  @!UP2 USHF.R.U32.HI UR4, URZ, UR9, UR4 ;  /* 0x00000009ff04a299 */ /* 0x000fe40008011604 */
[----:B------:R-:W-:Y:S02]  /*5910*/  UIMAD.WIDE.U32 UR6, UR13, UR11, URZ ;  /* 0x0000000b0d0672a5 */ /* 0x000fe4000f8e00ff */
[----:B------:R-:W-:Y:S02]  /*5920*/  @!UP2 USEL UR8, UR14, UR4, !UP0 ;  /* 0x000000040e08a287 */ /* 0x000fe4000c000000 */
[----:B------:R-:W-:Y:S03]  /*5930*/  @!UP2 UISETP.NE.AND UP0, UPT, UR10, 0x1, UPT ;  /* 0x000000010a00a88c */ /* 0x000fe6000bf05270 */
[----:B------:R-:W-:Y:S02]  /*5940*/  @!UP2 UMOV UR6, UR7 ;  /* 0x000000070006ac82 */ /* 0x000fe40008000000 */
[----:B------:R-:W2:Y:S02]  /*5950*/  @!UP2 LDCU UR4, c[0x0][0xb20] ;  /* 0x00016400ff04a7ac */ /* 0x000ea40008000800 */
[----:B--2---:R-:W-:Y:S04]  /*5960*/  @!UP2 USHF.R.U32.HI UR6, URZ, UR4, UR6 ;  /* 0x00000004ff06a299 */ /* 0x004fe80008011606 */
[----:B------:R-:W-:Y:S04]  /*5970*/  @!UP2 USEL UR6, UR13, UR6, !UP0 ;  /* 0x000000060d06a287 */ /* 0x000fe8000c000000 */
[----:B------:R-:W-:Y:S02]  /*5980*/  @!UP2 UIADD3 UR4, UPT, UPT, -UR8, UR6, URZ ;  /* 0x000000060804a290 */ /* 0x000fe4000fffe1ff */
[----:B------:R-:W-:Y:S02]  /*5990*/  @!UP2 UIADD3 UR6, UPT, UPT, UR8, -UR6, URZ ;  /* 0x800000060806a290 */ /* 0x000fe4000fffe0ff */
[----:B------:R-:W-:Y:S02]  /*59a0*/  @!UP2 UIMAD UR14, UR4, UR5, UR14 ;  /* 0x00000005040ea2a4 */ /* 0x000fe4000f8e020e */
[----:B------:R-:W-:Y:S01]  /*59b0*/  @!UP2 UIMAD UR13, UR6, UR10, UR13 ;  /* 0x0000000a060da2a4 */ /* 0x000fe2000f8e020d */
[----:B------:R-:W-:Y:S11]  /*59c0*/  BRA.U UP3, `(.L_x_108) ;  /* 0x0000000103107547 */ /* 0x000ff6000b800000 */
[----:B------:R-:W-:Y:S04]  /*59d0*/  MOV R6, UR37 ;  /* 0x0000002500067c02 */ /* 0x000fe80008000f00 */
[----:B------:R-:W-:Y:S04]  /*59e0*/  SHF.L.U32 R6, R6, 0x1f, RZ ;  /* 0x0000001f06067819 */ /* 0x000fe800000006ff */
[----:B------:R-:W2:Y:S02]  /*59f0*/  SYNCS.PHASECHK.TRANS64.TRYWAIT P2, [UR21+0x248], R6 ;  /* 0x00024806ff0075a7 */ /* 0x000ea40008041115 */
[----:B--2---:R-:W-:Y:S05]  /*5a00*/  @!P2 BRA `(.L_x_109) ;  /* 0x000000440020a947 */ /* 0x004fea0003800000 */
.L_x_108:
[----:B------:R-:W-:Y:S05]  /*5a10*/  @!P1 BRA `(.L_x_110) ;  /* 0x0000000000309947 */ /* 0x000fea0003800000 */
[----:B------:R-:W-:Y:S01]  /*5a20*/  ISETP.NE.U32.AND P1, PT, R2, RZ, PT ;  /* 0x000000ff0200720c */ /* 0x000fe20003f25070 */
[----:B------:R-:W2:Y:S01]  /*5a30*/  LDCU.64 UR4, c[0x0][0x358] ;  /* 0x00006b00ff0477ac */ /* 0x000ea20008000a00 */
[----:B------:R-:W-:Y:S02]  /*5a40*/  IMAD.MOV.U32 R74, RZ, RZ, 0x1 ;  /* 0x00000001ff4a7424 */ /* 0x000fe400078e00ff */
[----:B------:R-:W-:Y:S11]  /*5a50*/  ISETP.NE.AND.EX P1, PT, R3, RZ, PT, P1 ;  /* 0x000000ff0300720c */ /* 0x000ff60003f25310 */
[----:B------:R-:W-:Y:S02]  /*5a60*/  @!UPT UIADD3 URZ, UPT, UPT, URZ, URZ, URZ ;  /* 0x000000fffffff290 */ /* 0x000fe4000fffe0ff */
[----:B------:R-:W3:Y:S01]  /*5a70*/  @P1 LDC.64 R10, c[0x0][0x888] ;  /* 0x00022200ff0a1b82 */ /* 0x000ee20000000a00 */
[----:B-1----:R-:W-:Y:S04]  /*5a80*/  @P1 IMAD R0, R4, UR36, RZ ;  /* 0x0000002404001c24 */ /* 0x002fe8000f8e02ff */
[----:B---3--:R-:W-:Y:S04]  /*5a90*/  @P1 IMAD.WIDE R10, R0, 0x4, R10 ;  /* 0x00000004000a1825 */ /* 0x008fe800078e020a */
[----:B------:R-:W-:Y:S01]  /*5aa0*/  HFMA2 R0, -RZ, RZ, 0, 5.9604644775390625e-08 ;  /* 0x00000001ff007431 */ /* 0x000fe200000001ff */
[----:B--2--5:R2:W5:Y:S04]  /*5ab0*/  @P1 LDG.E R40, desc[UR4][R10.64] ;  /* 0x000000040a281981 */ /* 0x024568000c1e1900 */
[----:B------:R-:W-:Y:S01]  /*5ac0*/  @!P1 PRMT R74, R0, 0x7610, R74 ;  /* 0x00007610004a9816 */ /* 0x000fe2000000004a */
[----:B--2---:R-:W3:Y:S06]  /*5ad0*/  @!P1 LDC R40, c[0x0][0x880] ;  /* 0x00022000ff289b82 */ /* 0x004eec0000000800 */
.L_x_110:
[----:B---3-5:R-:W-:Y:S01]  /*5ae0*/  @!P0 ISETP.EQ.AND P1, PT, R40, RZ, PT ;  /* 0x000000ff2800820c */ /* 0x028fe20003f22270 */
[----:B------:R-:W-:Y:S01]  /*5af0*/  @!UPT UIADD3 URZ, UPT, UPT, URZ, URZ, URZ ;  /* 0x000000fffffff290 */ /* 0x000fe2000fffe0ff */
[----:B------:R-:W-:Y:S11]  /*5b00*/  @!P0 BRA `(.L_x_111) ;  /* 0x0000000000188947 */ /* 0x000ff60003800000 */
[----:B------:R-:W-:Y:S02]  /*5b10*/  LOP3.LUT P0, RZ, R74, 0xff, RZ, 0xc0, !PT ;  /* 0x000000ff4aff7812 */ /* 0x000fe4000780c0ff */
[----:B------:R-:W-:Y:S04]  /*5b20*/  ISETP.NE.U32.AND P1, PT, R2, RZ, PT ;  /* 0x000000ff0200720c */ /* 0x000fe80003f25070 */
[----:B------:R-:W-:Y:S04]  /*5b30*/  ISETP.NE.AND.EX P1, PT, R3, RZ, PT, P1 ;  /* 0x000000ff0300720c */ /* 0x000fe80003f25310 */
[----:B------:R-:W-:Y:S03]  /*5b40*/  PLOP3.LUT P1, PT, P1, PT, PT, 0x8, 0x80 ;  /* 0x000000000080781c */ /* 0x000fe60000f2e170 */
[----:B------:R-:W-:Y:S11]  /*5b50*/  @P0 ISETP.EQ.AND P1, PT, R40, RZ, PT ;  /* 0x000000ff2800020c */ /* 0x000ff60003f22270 */
[----:B------:R-:W-:Y:S02]  /*5b60*/  @!UPT UIADD3 URZ, UPT, UPT, URZ, URZ, URZ ;  /* 0x000000fffffff290 */ /* 0x000fe4000fffe0ff */
.L_x_111:
[----:B------:R-:W2:Y:S01]  /*5b70*/  SYNCS.PHASECHK.TRANS64.TRYWAIT P2, [UR21+0x230], R9 ;  /* 0x00023009ff0075a7 */ /* 0x000ea20008041115 */
[----:B------:R-:W-:Y:S04]  /*5b80*/  ELECT P0, URZ, PT ;  /* 0x0000000000ff782f */ /* 0x000fe80003800000 */
[----:B------:R-:W-:Y:S11]  /*5b90*/  PLOP3.LUT P1, PT, P1, P0, PT, 0xf2, 0x2f ;  /* 0x00000000002f781c */ /* 0x000ff60000f21e72 */
[----:B------:R-:W-:Y:S02]  /*5ba0*/  @!UPT UIADD3 URZ, UPT, UPT, URZ, URZ, URZ ;  /* 0x000000fffffff290 */ /* 0x000fe4000fffe0ff */
[----:B------:R-:W-:Y:S05]  /*5bb0*/  @!P1 IADD3 R8, P0, PT, R16, 0x580, RZ ;  /* 0x0000058010089810 */ /* 0x000fea0007f1e0ff */
[----:B-1----:R-:W-:Y:S01]  /*5bc0*/  @!P1 IMAD.X R6, RZ, RZ, R17, P0 ;  /* 0x000000ffff069224 */ /* 0x002fe200000e0611 */
[----:B--2---:R-:W-:Y:S07]  /*5bd0*/  @!P2 BRA `(.L_x_112) ;  /* 0x0000004000c4a947 */ /* 0x004fee0003800000 */
.L_x_233:
[----:B------:R-:W-:Y:S01]  /*5be0*/  @!P1 R2UR UR5, R8 ;  /* 0x00000000080592ca */ /* 0x000fe200000e0000 */
[----:B------:R-:W-:Y:S01]  /*5bf0*/  VOTEU.ALL UP0, P1 ;  /* 0x0000000000ff7886 */ /* 0x000fe20000800000 */
[----:B------:R-:W-:Y:S01]  /*5c00*/  @!P1 R2UR UR4, R6 ;  /* 0x00000000060492ca */ /* 0x000fe200000e0000 */
[----:B-1----:R-:W-:Y:S01]  /*5c10*/  @!P1 IMAD.MOV.U32 R0, RZ, RZ, 0x1000 ;  /* 0x00001000ff009424 */ /* 0x002fe200078e00ff */
[----:B------:R-:W-:Y:S01]  /*5c20*/  UMOV UR8, 0x0 ;  /* 0x0000000000087882 */ /* 0x000fe20000000000 */
[----:B------:R-:W-:Y:S01]  /*5c30*/  UMOV UR9, 0x10000000 ;  /* 0x1000000000097882 */ /* 0x000fe20000000000 */
[----:B------:R-:W-:Y:S01]  /*5c40*/  @!UP0 UIADD3 UR16, UPT, UPT, UR21, 0x400, URZ ;  /* 0x0000040015108890 */ /* 0x000fe2000fffe0ff */
[----:B------:R-:W-:Y:S01]  /*5c50*/  VIADD R14, R14, 0x1 ;  /* 0x000000010e0e7836 */ /* 0x000fe20000000000 */
[----:B------:R-:W-:Y:S01]  /*5c60*/  VOTEU.ALL UP0, P1 ;  /* 0x0000000000ff7886 */ /* 0x000fe20000800000 */
[----:B------:R-:W-:Y:S01]  /*5c70*/  UMOV UR20, UR36 ;  /* 0x0000002400147c82 */ /* 0x000fe20008000000 */
[----:B------:R-:W-:Y:S03]  /*5c80*/  UPRMT UR6, UR45, 0x654, UR17 ;  /* 0x000006542d067896 */ /* 0x000fe60008000011 */
[----:B------:R-:W-:Y:S02]  /*5c90*/  IMAD.U32 R10, RZ, RZ, UR5 ;  /* 0x00000005ff0a7e24 */ /* 0x000fe4000f8e00ff */
[----:B------:R-:W-:Y:S03]  /*5ca0*/  IMAD.U32 R11, RZ, RZ, UR4 ;  /* 0x00000004ff0b7e24 */ /* 0x000fe6000f8e00ff */
[----:B------:R-:W-:Y:S02]  /*5cb0*/  @!P1 R2UR UR4, R10 ;  /* 0x000000000a0492ca */ /* 0x000fe400000e0000 */
[----:B------:R-:W-:Y:S11]  /*5cc0*/  @!P1 R2UR UR5, R11 ;  /* 0x000000000b0592ca */ /* 0x000ff600000e0000 */
[----:B------:R-:W-:Y:S02]  /*5cd0*/  @!UPT UIADD3 URZ, UPT, UPT, URZ, URZ, URZ ;  /* 0x000000fffffff290 */ /* 0x000fe4000fffe0ff */
[----:B------:R1:W-:Y:S01]  /*5ce0*/  @!UP0 UTMALDG.3D [UR16], [UR4], desc[UR8] ;  /* 0x00000810040085b4 */ /* 0x0003e20008011000 */
[----:B------:R1:W-:Y:S01]  /*5cf0*/  @!P1 SYNCS.ARRIVE.TRANS64.RED.A0TR RZ, [UR21+0x220], R0 ;  /* 0x00022000ffff99a7 */ /* 0x0003e20008300415 */
[----:B------:R-:W-:Y:S01]  /*5d00*/  SYNCS.ARRIVE.TRANS64.RED.A1T0 RZ, [UR6], RZ ;  /* 0x000000ffffff79a7 */ /* 0x000fe20008100406 */
[----:B------:R-:W2:Y:S02]  /*5d10*/  SYNCS.PHASECHK.TRANS64.TRYWAIT P0, [UR21+0x238], R9 ;  /* 0x00023809ff0075a7 */ /* 0x000ea40008001115 */
[----:B-12---:R-:W-:Y:S05]  /*5d20*/  @!P0 BRA `(.L_x_113) ;  /* 0x0000004000888947 */ /* 0x006fea0003800000 */
.L_x_235:
[----:B------:R-:W-:Y:S01]  /*5d30*/  @!P1 IADD3 R6, P0, PT, R16, 0x580, RZ ;  /* 0x0000058010069810 */ /* 0x000fe20007f1e0ff */
[----:B------:R-:W-:Y:S01]  /*5d40*/  VOTEU.ALL UP0, P1 ;  /* 0x0000000000ff7886 */ /* 0x000fe20000800000 */
[----:B------:R-:W-:Y:S01]  /*5d50*/  UMOV UR6, 0x0 ;  /* 0x0000000000067882 */ /* 0x000fe20000000000 */
[----:B------:R-:W-:Y:S01]  /*5d60*/  UMOV UR7, 0x10000000 ;  /* 0x1000000000077882 */ /* 0x000fe20000000000 */
[----:B------:R-:W-:Y:S01]  /*5d70*/  @!P1 R2UR UR5, R6 ;  /* 0x00000000060592ca */ /* 0x000fe200000e0000 */
[----:B-1----:R-:W-:Y:S01]  /*5d80*/  @!P1 IMAD.X R0, RZ, RZ, R17, P0 ;  /* 0x000000ffff009224 */ /* 0x002fe200000e0611 */
[----:B------:R-:W-:Y:S01]  /*5d90*/  @!UP0 UIADD3 UR10, UPT, UPT, UR18, 0x40, URZ ;  /* 0x00000040120a8890 */ /* 0x000fe2000fffe0ff */
[----:B------:R-:W-:Y:S01]  /*5da0*/  R2UR UR16, R76 ;  /* 0x000000004c1072ca */ /* 0x000fe200000e0000 */
[----:B------:R-:W-:Y:S01]  /*5db0*/  @!UP0 UIADD3 UR8, UPT, UPT, UR21, 0x1400, URZ ;  /* 0x0000140015088890 */ /* 0x000fe2000fffe0ff */
[----:B------:R-:W-:Y:S01]  /*5dc0*/  ISETP.NE.AND P0, PT, R14, 0x2, PT ;  /* 0x000000020e00780c */ /* 0x000fe20003f05270 */
[----:B------:R-:W-:Y:S01]  /*5dd0*/  @!UP0 UIADD3 UR9, UPT, UPT, UR21, 0x228, URZ ;  /* 0x0000022815098890 */ /* 0x000fe2000fffe0ff */
[----:B------:R-:W-:Y:S01]  /*5de0*/  @!P1 R2UR UR4, R0 ;  /* 0x00000000000492ca */ /* 0x000fe200000e0000 */
[----:B------:R-:W-:Y:S01]  /*5df0*/  VOTEU.ALL UP0, P1 ;  /* 0x0000000000ff7886 */ /* 0x000fe20000800000 */
[----:B------:R-:W-:Y:S01]  /*5e00*/  UMOV UR11, UR19 ;  /* 0x00000013000b7c82 */ /* 0x000fe20008000000 */
[----:B------:R-:W-:Y:S01]  /*5e10*/  UMOV UR12, UR36 ;  /* 0x00000024000c7c82 */ /* 0x000fe20008000000 */
[----:B------:R-:W-:Y:S01]  /*5e20*/  SEL R0, RZ, 0x1, P0 ;  /* 0x00000001ff007807 */ /* 0x000fe20000000000 */
[----:B------:R-:W-:Y:S01]  /*5e30*/  UIADD3 UR20, UPT, UPT, UR13, UR63, URZ ;  /* 0x0000003f0d147290 */ /* 0x000fe2000fffe0ff */
[----:B------:R-:W-:Y:S01]  /*5e40*/  IMAD.U32 R8, RZ, RZ, UR5 ;  /* 0x00000005ff087e24 */ /* 0x000fe2000f8e00ff */
[----:B------:R-:W-:Y:S01]  /*5e50*/  LOP3.LUT R15, R15, 0x1, RZ, 0x3c, !PT ;  /* 0x000000010f0f7812 */ /* 0x000fe200078e3cff */
[----:B------:R-:W-:Y:S01]  /*5e60*/  UPLOP3.LUT UP3, UPT, UPT, UPT, UPT, 0x80, 0x8 ;  /* 0x000000000008789c */ /* 0x000fe20003f6f070 */
[----:B------:R-:W-:Y:S01]  /*5e70*/  LOP3.LUT R13, R13, R0, RZ, 0x3c, !PT ;  /* 0x000000000d0d7212 */ /* 0x000fe200078e3cff */
[----:B------:R-:W-:Y:S01]  /*5e80*/  UIADD3 UR16, UPT, UPT, UR14, UR16, URZ ;  /* 0x000000100e107290 */ /* 0x000fe2000fffe0ff */
[----:B------:R-:W-:Y:S01]  /*5e90*/  SEL R14, R14, RZ, P0 ;  /* 0x000000ff0e0e7207 */ /* 0x000fe20000000000 */
[----:B------:R-:W-:Y:S01]  /*5ea0*/  UMOV UR36, UR26 ;  /* 0x0000001a00247c82 */ /* 0x000fe20008000000 */
[----:B------:R-:W-:Y:S01]  /*5eb0*/  IMAD.U32 R9, RZ, RZ, UR4 ;  /* 0x00000004ff097e24 */ /* 0x000fe2000f8e00ff */
[----:B------:R-:W-:Y:S04]  /*5ec0*/  @!P1 R2UR UR4, R8 ;  /* 0x00000000080492ca */ /* 0x000fe800000e0000 */
[----:B------:R-:W-:Y:S11]  /*5ed0*/  @!P1 R2UR UR5, R9 ;  /* 0x00000000090592ca */ /* 0x000ff600000e0000 */
[----:B------:R-:W-:Y:S02]  /*5ee0*/  @!UPT UIADD3 URZ, UPT, UPT, URZ, URZ, URZ ;  /* 0x000000fffffff290 */ /* 0x000fe4000fffe0ff */
[----:B------:R2:W-:Y:S01]  /*5ef0*/  @!UP0 UTMALDG.3D [UR8], [UR4], desc[UR6] ;  /* 0x00000608040085b4 */ /* 0x0005e20008011000 */
[----:B------:R2:W-:Y:S01]  /*5f00*/  @!P1 SYNCS.ARRIVE.TRANS64.RED.A0TR RZ, [UR21+0x228], R7 ;  /* 0x00022807ffff99a7 */ /* 0x0005e20008300415 */
[----:B------:R-:W-:Y:S01]  /*5f10*/  SYNCS.ARRIVE.TRANS64.RED.A1T0 RZ, [UR33], RZ ;  /* 0x000000ffffff79a7 */ /* 0x000fe20008100421 */
[----:B------:R-:W-:Y:S05]  /*5f20*/  BRA.U UP1, `(.L_x_114) ;  /* 0xfffffff501247547 */ /* 0x000fea000b83ffff */
[----:B------:R-:W-:-:S04]  /*5f30*/  SHF.L.U32 R2, R15, 0x1f, RZ ;  /* 0x0000001f0f027819 */ /* 0x000fc800000006ff */
[----:B------:R-:W1:Y:S02]  /*5f40*/  SYNCS.PHASECHK.TRANS64.TRYWAIT P0, [UR21+0x230], R2 ;  /* 0x00023002ff0075a7 */ /* 0x000e640008001115 */
[----:B-1----:R-:W-:Y:S05]  /*5f50*/  @!P0 BRA `(.L_x_115) ;  /* 0x0000004000148947 */ /* 0x002fea0003800000 */
.L_x_237:
[----:B-1----:R-:W-:-:S07]  /*5f60*/  MOV R0, UR21 ;  /* 0x0000001500007c02 */ /* 0x002fce0008000f00 */
.L_x_116:
[----:B-1----:R-:W-:-:S04]  /*5f70*/  SHF.L.U32 R2, R15, 0x1f, RZ ;  /* 0x0000001f0f027819 */ /* 0x002fc800000006ff */
[----:B------:R1:W3:Y:S03]  /*5f80*/  SYNCS.PHASECHK.TRANS64.TRYWAIT P0, [R0+URZ+0x238], R2 ;  /* 0x00023802000075a7 */ /* 0x0002e600080011ff */
[----:B---3--:R-:W-:Y:S05]  /*5f90*/  @!P0 NANOSLEEP.SYNCS 0x989680 ;  /* 0x009896800000895d */ /* 0x008fea0003900000 */
[----:B------:R-:W3:Y:S02]  /*5fa0*/  @!P0 SYNCS.PHASECHK.TRANS64 P0, [R0+URZ+0x238], R2 ;  /* 0x00023802000085a7 */ /* 0x000ee400080010ff */
[----:B--23--:R-:W-:Y:S05]  /*5fb0*/  @P0 EXIT ;  /* 0x000000000000094d */ /* 0x00cfea0003800000 */
[----:B------:R-:W-:Y:S05]  /*5fc0*/  BRA `(.L_x_116) ;  /* 0xfffffffc00e87947 */ /* 0x000fea000383ffff */
.L_x_105:
[----:B------:R-:W-:-:S06]  /*5fd0*/  UISETP.GE.AND UP0, UPT, UR17, 0x4, UPT ;  /* 0x000000041100788c */ /* 0x000fcc000bf06270 */
[----:B------:R-:W-:-:S13]  /*5fe0*/  PLOP3.LUT P0, PT, PT, PT, UP0, 0x80, 0x8 ;  /* 0x000000000008781c */ /* 0x000fda0003f0f008 */
[----:B------:R-:W-:Y:S05]  /*5ff0*/  @!P0 EXIT ;  /* 0x000000000000894d */ /* 0x000fea0003800000 */
[----:B------:R-:W-:Y:S01]  /*6000*/  BAR.SYNC.DEFER_BLOCKING 0x6, 0xa0 ;  /* 0x0182800000007b1d */ /* 0x000fe20000010000 */
[C---:B------:R-:W-:Y:S01]  /*6010*/  IMAD.SHL.U32 R7, R84.reuse, 0x40, RZ ;  /* 0x0000004054077824 */ /* 0x040fe200078e00ff */
[C---:B------:R-:W-:Y:S01]  /*6020*/  LOP3.LUT R86, R84.reuse, 0x60, RZ, 0xc0, !PT ;  /* 0x0000006054567812 */ /* 0x040fe200078ec0ff */
[C---:B------:R-:W-:Y:S01]  /*6030*/  IMAD.SHL.U32 R4, R84.reuse, 0x20, RZ ;  /* 0x0000002054047824 */ /* 0x040fe200078e00ff */
[----:B------:R-:W-:Y:S01]  /*6040*/  CS2R R82, SRZ ;  /* 0x0000000000527805 */ /* 0x000fe2000001ff00 */
[C---:B------:R-:W-:Y:S01]  /*6050*/  IMAD.SHL.U32 R5, R84.reuse, 0x8, RZ ;  /* 0x0000000854057824 */ /* 0x040fe200078e00ff */
[----:B------:R-:W-:Y:S02]  /*6060*/  UMOV UR44, 0x400 ;  /* 0x00000400002c7882 */ /* 0x000fe40000000000 */
[----:B------:R-:W1:Y:S01]  /*6070*/  LDC.64 R72, c[0x0][0x8b0] ;  /* 0x00022c00ff487b82 */ /* 0x000e620000000a00 */
[----:B------:R-:W-:Y:S01]  /*6080*/  ULEA UR44, UR45, UR44, 0x18 ;  /* 0x0000002c2d2c7291 */ /* 0x000fe2000f8ec0ff */
[----:B------:R-:W-:Y:S01]  /*6090*/  LOP3.LUT R6, R7, 0x180, RZ, 0xc0, !PT ;  /* 0x0000018007067812 */ /* 0x000fe200078ec0ff */
[----:B------:R-:W-:Y:S01]  /*60a0*/  IMAD.U32 R37, R84, 0x10000, RZ ;  /* 0x0001000054257824 */ /* 0x000fe200078e00ff */
[----:B------:R-:W-:Y:S01]  /*60b0*/  LOP3.LUT R4, R4, 0xc00, RZ, 0xc0, !PT ;  /* 0x00000c0004047812 */ /* 0x000fe200078ec0ff */
[----:B------:R-:W-:Y:S01]  /*60c0*/  UIADD3 UR4, UPT, UPT, UR44, 0x2400, URZ ;  /* 0x000024002c047890 */ /* 0x000fe2000fffe0ff */
[----:B------:R-:W-:Y:S01]  /*60d0*/  LOP3.LUT R5, R6, 0x30, R5, 0xf8, !PT ;  /* 0x0000003006057812 */ /* 0x000fe200078ef805 */
[----:B------:R-:W-:Y:S01]  /*60e0*/  IMAD.SHL.U32 R6, R84, 0x2, RZ ;  /* 0x0000000254067824 */ /* 0x000fe200078e00ff */
[----:B------:R-:W2:Y:S01]  /*60f0*/  LDC.64 R70, c[0x0][0x8a8] ;  /* 0x00022a00ff467b82 */ /* 0x000ea20000000a00 */
[----:B------:R-:W-:Y:S01]  /*6100*/  LOP3.LUT R4, R4, 0x40, R7, 0xf8, !PT ;  /* 0x0000004004047812 */ /* 0x000fe200078ef807 */
[----:B------:R-:W-:Y:S01]  /*6110*/  IMAD.MOV.U32 R36, RZ, RZ, RZ ;  /* 0x000000ffff247224 */ /* 0x000fe200078e00ff */
[----:B------:R-:W-:Y:S01]  /*6120*/  LOP3.LUT R37, R37, 0x600000, RZ, 0xc0, !PT ;  /* 0x0060000025257812 */ /* 0x000fe200078ec0ff */
[----:B------:R-:W-:Y:S01]  /*6130*/  IMAD.MOV.U32 R78, RZ, RZ, RZ ;  /* 0x000000ffff4e7224 */ /* 0x000fe200078e00ff */
[----:B------:R-:W-:-:S02]  /*6140*/  LOP3.LUT R84, R84, 0x2, RZ, 0xc0, !PT ;  /* 0x0000000254547812 */ /* 0x000fc400078ec0ff */
[----:B------:R-:W-:Y:S02]  /*6150*/  CS2R R80, SRZ ;  /* 0x0000000000507805 */ /* 0x000fe4000001ff00 */
[----:B------:R-:W-:Y:S01]  /*6160*/  LOP3.LUT R5, R5, 0x20, R6, 0x78, !PT ;  /* 0x0000002005057812 */ /* 0x000fe200078e7806 */
[----:B------:R-:W-:Y:S01]  /*6170*/  IMAD.U32 R85, RZ, RZ, UR4 ;  /* 0x00000004ff557e24 */ /* 0x000fe2000f8e00ff */
[----:B------:R-:W3:Y:S01]  /*6180*/  LDS R0, [UR44+0x300] ;  /* 0x0003002cff007984 */ /* 0x000ee20008000800 */
[----:B------:R-:W-:Y:S01]  /*6190*/  LOP3.LUT R4, R4, 0x200, R7, 0xf8, !PT ;  /* 0x0000020004047812 */ /* 0x000fe200078ef807 */
[----:B------:R-:W-:Y:S01]  /*61a0*/  IMAD.MOV R79, RZ, RZ, -R84 ;  /* 0x000000ffff4f7224 */ /* 0x000fe200078e0a54 */
[----:B------:R-:W4:Y:S02]  /*61b0*/  LDCU UR58, c[0x0][0x370] ;  /* 0x00006e00ff3a77ac */ /* 0x000f240008000800 */
[----:B------:R-:W-:Y:S01]  /*61c0*/  LOP3.LUT R69, R4, R5, RZ, 0xfc, !PT ;  /* 0x0000000504457212 */ /* 0x000fe200078efcff */
[----:B------:R-:W1:Y:S01]  /*61d0*/  LDCU UR43, c[0x0][0xb0c] ;  /* 0x00016180ff2b77ac */ /* 0x000e620008000800 */
[----:B------:R-:W1:Y:S01]  /*61e0*/  LDCU UR39, c[0x0][0xb30] ;  /* 0x00016600ff2777ac */ /* 0x000e620008000800 */
[----:B------:R-:W1:Y:S01]  /*61f0*/  LDCU.64 UR56, c[0x0][0x888] ;  /* 0x00011100ff3877ac */ /* 0x000e620008000a00 */
[----:B------:R-:W1:Y:S01]  /*6200*/  LDCU.64 UR40, c[0x0][0xb28] ;  /* 0x00016500ff2877ac */ /* 0x000e620008000a00 */
[----:B------:R-:W1:Y:S01]  /*6210*/  LDCU.64 UR60, c[0x0][0x890] ;  /* 0x00011200ff3c77ac */ /* 0x000e620008000a00 */
[----:B------:R-:W1:Y:S01]  /*6220*/  LDCU.128 UR52, c[0x0][0xb10] ;  /* 0x00016200ff3477ac */ /* 0x000e620008000c00 */
[----:B------:R-:W1:Y:S01]  /*6230*/  LDCU UR47, c[0x0][0x374] ;  /* 0x00006e80ff2f77ac */ /* 0x000e620008000800 */
[----:B------:R-:W-:Y:S01]  /*6240*/  UIADD3 UR62, UPT, UPT, UR44, 0x400, URZ ;  /* 0x000004002c3e7890 */ /* 0x000fe2000fffe0ff */
[----:B-1234-:R-:W-:-:S11]  /*6250*/  IMAD.IADD R37, R0, 0x1, R37 ;  /* 0x0000000100257824 */ /* 0x01efd600078e0225 */
.L_x_142:
[----:B------:R-:W-:Y:S02]  /*6260*/  LEA R3, R78, UR44, 0x3 ;  /* 0x0000002c4e037c11 */ /* 0x000fe4000f8e18ff */
[----:B------:R-:W-:Y:S02]  /*6270*/  SHF.L.U32 R0, R82, 0x1f, RZ ;  /* 0x0000001f52007819 */ /* 0x000fe400000006ff */
[----:B-1----:R-:W-:Y:S02]  /*6280*/  LEA R4, R78, UR44, 0x4 ;  /* 0x0000002c4e047c11 */ /* 0x002fe4000f8e20ff */
[----:B------:R-:W1:Y:S02]  /*6290*/  SYNCS.PHASECHK.TRANS64.TRYWAIT P0, [R3+URZ+0x250], R0 ;  /* 0x00025000030075a7 */ /* 0x000e6400080011ff */
[----:B-1----:R-:W-:Y:S05]  /*62a0*/  @!P0 BRA `(.L_x_117) ;  /* 0x0000003c00588947 */ /* 0x002fea0003800000 */
.L_x_238:
        /* <DEDUP_REMOVED lines=8> */
[----:B--2---:R-:W-:Y:S11]  /*6330*/  LOP3.LUT P0, RZ, R6, 0x1, RZ, 0xc0, !PT ;  /* 0x0000000106ff7812 */ /* 0x004ff6000780c0ff */
[----:B------:R-:W-:Y:S02]  /*6340*/  @!UPT UIADD3 URZ, UPT, UPT, URZ, URZ, URZ ;  /* 0x000000fffffff290 */ /* 0x000fe4000fffe0ff */
[----:B---3--:R-:W-:Y:S01]  /*6350*/  VOTEU.ANY UP1, P0 ;  /* 0x0000000000ff7886 */ /* 0x008fe20000020100 */
[----:B------:R-:W-:Y:S01]  /*6360*/  PLOP3.LUT P0, PT, PT, PT, UP1, 0x80, 0x8 ;  /* 0x000000000008781c */ /* 0x000fe20003f0f018 */
[----:B------:R-:W-:Y:S11]  /*6370*/  UP2UR UR46, UPR, URZ, 0x2 ;  /* 0x00000002ff2e7883 */ /* 0x000ff60008000000 */
[----:B------:R-:W-:Y:S01]  /*6380*/  @!UPT UIADD3 URZ, UPT, UPT, URZ, URZ, URZ ;  /* 0x000000fffffff290 */ /* 0x000fe2000fffe0ff */
[----:B-1----:R-:W-:Y:S02]  /*6390*/  @P0 SHF.R.U32.HI R0, RZ, 0x10, R5 ;  /* 0x00000010ff000819 */ /* 0x002fe40000011605 */
        /* <DEDUP_REMOVED lines=12> */
[----:B------:R-:W2:Y:S01]  /*6460*/  LDCU UR12, c[0x0][0xb20] ;  /* 0x00016400ff0c77ac */ /* 0x000ea20008000800 */
[----:B------:R-:W-:Y:S02]  /*6470*/  UIMAD.WIDE.U32 UR4, UR47, UR55, URZ ;  /* 0x000000372f0472a5 */ /* 0x000fe4000f8e00ff */
[----:B------:R-:W-:Y:S02]  /*6480*/  UIMAD.WIDE.U32 UR6, UR58, UR52, URZ ;  /* 0x000000343a0672a5 */ /* 0x000fe4000f8e00ff */
[----:B------:R-:W-:Y:S02]  /*6490*/  UISETP.NE.AND UP0, UPT, UR54, 0x1, UPT ;  /* 0x000000013600788c */ /* 0x000fe4000bf05270 */
[----:B------:R-:W-:Y:S02]  /*64a0*/  UIMAD.WIDE.U32 UR8, UR37, UR55, URZ ;  /* 0x00000037250872a5 */ /* 0x000fe4000f8e00ff */
[----:B------:R-:W-:Y:S02]  /*64b0*/  UIMAD.WIDE.U32 UR10, UR38, UR52, URZ ;  /* 0x00000034260a72a5 */ /* 0x000fe4000f8e00ff */
[----:B------:R-:W-:Y:S02]  /*64c0*/  UISETP.NE.AND UP1, UPT, UR43, 0x1, UPT ;  /* 0x000000012b00788c */ /* 0x000fe4000bf25270 */
[----:B------:R-:W-:Y:S01]  /*64d0*/  UISETP.NE.AND UP2, UPT, UR42, 0x1, UPT ;  /* 0x000000012a00788c */ /* 0x000fe2000bf45270 */
[----:B------:R-:W-:Y:S02]  /*64e0*/  UMOV UR4, UR5 ;  /* 0x0000000500047c82 */ /* 0x000fe40008000000 */
[----:B--2---:R-:W-:Y:S03]  /*64f0*/  USHF.R.U32.HI UR5, URZ, UR12, UR4 ;  /* 0x0000000cff057299 */ /* 0x004fe60008011604 */
[----:B------:R-:W-:Y:S02]  /*6500*/  UMOV UR4, UR7 ;  /* 0x0000000700047c82 */ /* 0x000fe40008000000 */
[----:B------:R-:W-:Y:S02]  /*6510*/  USHF.R.U32.HI UR7, URZ, UR53, UR4 ;  /* 0x00000035ff077299 */ /* 0x000fe40008011604 */
[----:B------:R-:W-:Y:S02]  /*6520*/  USEL UR4, UR47, UR5, !UP0 ;  /* 0x000000052f047287 */ /* 0x000fe4000c000000 */
[----:B------:R-:W-:Y:S01]  /*6530*/  USEL UR7, UR58, UR7, !UP1 ;  /* 0x000000073a077287 */ /* 0x000fe2000c800000 */
[----:B------:R-:W-:Y:S01]  /*6540*/  UMOV UR5, UR9 ;  /* 0x0000000900057c82 */ /* 0x000fe20008000000 */
[----:B------:R-:W-:Y:S02]  /*6550*/  UIMAD.WIDE.U32 UR8, UR4, UR40, URZ ;  /* 0x00000028040872a5 */ /* 0x000fe4000f8e00ff */
[----:B------:R-:W-:Y:S03]  /*6560*/  USHF.R.U32.HI UR6, URZ, UR12, UR5 ;  /* 0x0000000cff067299 */ /* 0x000fe60008011605 */
[----:B------:R-:W-:Y:S01]  /*6570*/  UMOV UR5, UR11 ;  /* 0x0000000b00057c82 */ /* 0x000fe20008000000 */
[----:B------:R-:W-:Y:S02]  /*6580*/  UIMAD.WIDE.U32 UR10, UR7, UR40, URZ ;  /* 0x00000028070a72a5 */ /* 0x000fe4000f8e00ff */
[----:B------:R-:W-:Y:S02]  /*6590*/  USHF.R.U32.HI UR12, URZ, UR53, UR5 ;  /* 0x00000035ff0c7299 */ /* 0x000fe40008011605 */
[----:B------:R-:W-:Y:S01]  /*65a0*/  USEL UR6, UR37, UR6, !UP0 ;  /* 0x0000000625067287 */ /* 0x000fe2000c000000 */
[----:B------:R-:W-:Y:S02]  /*65b0*/  UMOV UR5, UR9 ;  /* 0x0000000900057c82 */ /* 0x000fe40008000000 */
[----:B------:R-:W-:Y:S01]  /*65c0*/  UMOV UR10, UR11 ;  /* 0x0000000b000a7c82 */ /* 0x000fe20008000000 */
[----:B------:R-:W-:Y:S02]  /*65d0*/  @UP2 USHF.R.U32.HI UR4, URZ, UR41, UR5 ;  /* 0x00000029ff042299 */ /* 0x000fe40008011605 */
[----:B------:R-:W-:Y:S02]  /*65e0*/  @UP2 USHF.R.U32.HI UR7, URZ, UR41, UR10 ;  /* 0x00000029ff072299 */ /* 0x000fe4000801160a */
[----:B------:R-:W-:Y:S02]  /*65f0*/  UIMAD UR4, UR42, UR4, URZ ;  /* 0x000000042a0472a4 */ /* 0x000fe4000f8e02ff */
[----:B------:R-:W-:Y:S02]  /*6600*/  UIMAD.WIDE.U32 UR10, UR6, UR40, URZ ;  /* 0x00000028060a72a5 */ /* 0x000fe4000f8e00ff */
[----:B------:R-:W-:Y:S02]  /*6610*/  USEL UR5, UR38, UR12, !UP1 ;  /* 0x0000000c26057287 */ /* 0x000fe4000c800000 */
[----:B------:R-:W-:Y:S02]  /*6620*/  UIMAD UR8, UR42, UR7, URZ ;  /* 0x000000072a0872a4 */ /* 0x000fe4000f8e02ff */
[----:B------:R-:W-:Y:S03]  /*6630*/  UISETP.GE.AND UP0, UPT, UR6, UR4, UPT ;  /* 0x000000040600728c */ /* 0x000fe6000bf06270 */
[----:B------:R-:W-:Y:S01]  /*6640*/  UMOV UR4, UR11 ;  /* 0x0000000b00047c82 */ /* 0x000fe20008000000 */
[----:B------:R-:W-:Y:S02]  /*6650*/  UISETP.GE.OR UP0, UPT, UR5, UR8, UP0 ;  /* 0x000000080500728c */ /* 0x000fe40008706670 */
[----:B------:R-:W-:Y:S02]  /*6660*/  USHF.R.U32.HI UR4, URZ, UR41, UR4 ;  /* 0x00000029ff047299 */ /* 0x000fe40008011604 */
[----:B------:R-:W-:Y:S02]  /*6670*/  UIMAD.WIDE.U32 UR8, UR5, UR40, URZ ;  /* 0x00000028050872a5 */ /* 0x000fe4000f8e00ff */
[----:B------:R-:W-:Y:S02]  /*6680*/  USEL UR11, UR6, UR4, !UP2 ;  /* 0x00000004060b7287 */ /* 0x000fe4000d000000 */
[----:B------:R-:W-:Y:S02]  /*6690*/  UIADD3 UR8, UPT, UPT, -UR5, URZ, URZ ;  /* 0x000000ff05087290 */ /* 0x000fe4000fffe1ff */
[----:B------:R-:W-:Y:S01]  /*66a0*/  UIADD3 UR10, UPT, UPT, -UR11, URZ, URZ ;  /* 0x000000ff0b0a7290 */ /* 0x000fe2000fffe1ff */
[----:B------:R-:W-:Y:S01]  /*66b0*/  @!UP0 UMOV UR4, UR9 ;  /* 0x0000000900048c82 */ /* 0x000fe20008000000 */
[----:B------:R-:W-:Y:S02]  /*66c0*/  UIADD3 UR9, UPT, UPT, -UR6, URZ, URZ ;  /* 0x000000ff06097290 */ /* 0x000fe4000fffe1ff */
[----:B------:R-:W-:Y:S02]  /*66d0*/  @!UP0 USHF.R.U32.HI UR4, URZ, UR41, UR4 ;  /* 0x00000029ff048299 */ /* 0x000fe40008011604 */
[----:B------:R-:W-:Y:S02]  /*66e0*/  UIMAD UR10, UR42, UR10, UR6 ;  /* 0x0000000a2a0a72a4 */ /* 0x000fe4000f8e0206 */
[----:B------:R-:W-:Y:S04]  /*66f0*/  @!UP0 USEL UR4, UR5, UR4, !UP2 ;  /* 0x0000000405048287 */ /* 0x000fe8000d000000 */
[----:B------:R-:W-:Y:S02]  /*6700*/  @!UP0 UIMAD UR10, UR7, UR10, UR4 ;  /* 0x0000000a070a82a4 */ /* 0x000fe4000f8e0204 */
[----:B------:R-:W-:Y:S02]  /*6710*/  @!UP0 UIADD3 UR11, UPT, UPT, UR11, -UR4, URZ ;  /* 0x800000040b0b8290 */ /* 0x000fe4000fffe0ff */
[----:B------:R-:W-:Y:S02]  /*6720*/  UIMAD UR7, UR43, UR8, UR38 ;  /* 0x000000082b0772a4 */ /* 0x000fe4000f8e0226 */
[----:B------:R-:W-:Y:S02]  /*6730*/  @!UP0 UIMAD UR6, UR11, UR42, UR5 ;  /* 0x0000002a0b0682a4 */ /* 0x000fe4000f8e0205 */
[----:B------:R-:W-:Y:S01]  /*6740*/  UIMAD UR4, UR54, UR9, UR37 ;  /* 0x00000009360472a4 */ /* 0x000fe2000f8e0225 */
[----:B------:R-:W-:Y:S02]  /*6750*/  @!UP0 UMOV UR5, UR10 ;  /* 0x0000000a00058c82 */ /* 0x000fe40008000000 */
[----:B------:R-:W-:Y:S02]  /*6760*/  UIMAD UR38, UR5, UR43, UR7 ;  /* 0x0000002b052672a4 */ /* 0x000fe4000f8e0207 */
[----:B------:R-:W-:Y:S11]  /*6770*/  UIMAD UR37, UR6, UR54, UR4 ;  /* 0x00000036062572a4 */ /* 0x000ff6000f8e0204 */
[----:B------:R-:W-:Y:S01]  /*6780*/  @!UPT UIADD3 URZ, UPT, UPT, URZ, URZ, URZ ;  /* 0x000000fffffff290 */ /* 0x000fe2000fffe0ff */
.L_x_118:
[----:B------:R-:W-:Y:S01]  /*6790*/  UISETP.NE.AND UP0, UPT, UR39, 0x1, UPT ;  /* 0x000000012700788c */ /* 0x000fe2000bf05270 */
[----:B------:R-:W-:Y:S01]  /*67a0*/  IADD3 R78, PT, PT, R78, 0x1, RZ ;  /* 0x000000014e4e7810 */ /* 0x000fe20007ffe0ff */
[----:B------:R-:W-:Y:S02]  /*67b0*/  USHF.L.U32 UR50, UR16, 0x6, URZ ;  /* 0x0000000610327899 */ /* 0x000fe400080006ff */
[----:B------:R-:W-:Y:S07]  /*67c0*/  USHF.L.U32 UR49, UR20, 0x7, URZ ;  /* 0x0000000714317899 */ /* 0x000fee00080006ff */
[----:B------:R-:W2:Y:S01]  /*67d0*/  @!UP0 LDCU.128 UR12, c[0x0][0xb10] ;  /* 0x00016200ff0c87ac */ /* 0x000ea20008000c00 */
[----:B------:R-:W3:Y:S01]  /*67e0*/  @!UP0 LDCU UR5, c[0x0][0xb0c] ;  /* 0x00016180ff0587ac */ /* 0x000ee20008000800 */
[----:B------:R-:W4:Y:S01]  /*67f0*/  @!UP0 LDCU UR10, c[0x0][0xb20] ;  /* 0x00016400ff0a87ac */ /* 0x000f220008000800 */
[----:B--2---:R-:W-:Y:S02]  /*6800*/  UIMAD.WIDE.U32 UR8, UR38, UR12, URZ ;  /* 0x0000000c260872a5 */ /* 0x004fe4000f8e00ff */
[----:B------:R-:W-:Y:S02]  /*6810*/  UIMAD.WIDE.U32 UR6, UR37, UR15, URZ ;  /* 0x0000000f250672a5 */ /* 0x000fe4000f8e00ff */
[----:B------:R-:W-:Y:S03]  /*6820*/  @!UP0 UISETP.NE.AND UP1, UPT, UR14, 0x1, UPT ;  /* 0x000000010e00888c */ /* 0x000fe6000bf25270 */
[----:B------:R-:W-:Y:S01]  /*6830*/  @!UP0 UMOV UR4, UR9 ;  /* 0x0000000900048c82 */ /* 0x000fe20008000000 */
[----:B---3--:R-:W-:Y:S02]  /*6840*/  @!UP0 UISETP.NE.AND UP2, UPT, UR5, 0x1, UPT ;  /* 0x000000010500888c */ /* 0x008fe4000bf45270 */
[----:B------:R-:W-:Y:S01]  /*6850*/  @!UP0 USHF.R.U32.HI UR4, URZ, UR13, UR4 ;  /* 0x0000000dff048299 */ /* 0x000fe20008011604 */
[----:B------:R-:W-:Y:S02]  /*6860*/  @!UP0 UMOV UR6, UR7 ;  /* 0x0000000700068c82 */ /* 0x000fe40008000000 */
[----:B----4-:R-:W-:Y:S02]  /*6870*/  @!UP0 USHF.R.U32.HI UR6, URZ, UR10, UR6 ;  /* 0x0000000aff068299 */ /* 0x010fe40008011606 */
[----:B------:R-:W-:Y:S02]  /*6880*/  @!UP0 USEL UR7, UR38, UR4, !UP2 ;  /* 0x0000000426078287 */ /* 0x000fe4000d000000 */
[----:B------:R-:W-:Y:S04]  /*6890*/  @!UP0 USEL UR6, UR37, UR6, !UP1 ;  /* 0x0000000625068287 */ /* 0x000fe8000c800000 */
[----:B------:R-:W-:Y:S02]  /*68a0*/  @!UP0 UIADD3 UR4, UPT, UPT, -UR7, UR6, URZ ;  /* 0x0000000607048290 */ /* 0x000fe4000fffe1ff */
[----:B------:R-:W-:Y:S02]  /*68b0*/  @!UP0 UIADD3 UR6, UPT, UPT, UR7, -UR6, URZ ;  /* 0x8000000607068290 */ /* 0x000fe4000fffe0ff */
[----:B------:R-:W-:Y:S02]  /*68c0*/  @!UP0 UIMAD UR38, UR4, UR5, UR38 ;  /* 0x00000005042682a4 */ /* 0x000fe4000f8e0226 */
[----:B------:R-:W-:Y:S02]  /*68d0*/  @!UP0 UIMAD UR37, UR6, UR14, UR37 ;  /* 0x0000000e062582a4 */ /* 0x000fe4000f8e0225 */
[----:B------:R-:W-:Y:S09]  /*68e0*/  ULOP3.LUT UP0, URZ, UR62, 0x1b0, URZ, 0xc0, !UPT ;  /* 0x000001b03eff7892 */ /* 0x000ff2000f80c0ff */
[----:B------:R-:W-:Y:S05]  /*68f0*/  BRA.U !UP0, `(.L_x_119) ;  /* 0x0000000108407547 */ /* 0x000fea000b800000 */
[----:B------:R-:W2:Y:S01]  /*6900*/  LDCU.64 UR8, c[0x4][0x80] ;  /* 0x01001000ff0877ac */ /* 0x000ea20008000a00 */
[----:B------:R-:W-:Y:S01]  /*6910*/  MOV R3, 0x0 ;  /* 0x0000000000037802 */ /* 0x000fe20000000f00 */
[----:B------:R-:W-:Y:S02]  /*6920*/  HFMA2 R12, -RZ, RZ, 0, 5.9604644775390625e-08 ;  /* 0x00000001ff0c7431 */ /* 0x000fe400000001ff */
[----:B------:R-:W-:Y:S02]  /*6930*/  IMAD.MOV.U32 R8, RZ, RZ, 0x70 ;  /* 0x00000070ff087424 */ /* 0x000fe400078e00ff */
[----:B------:R-:W-:Y:S01]  /*6940*/  IMAD.MOV.U32 R13, RZ, RZ, RZ ;  /* 0x000000ffff0d7224 */ /* 0x000fe200078e00ff */
[----:B------:R-:W3:Y:S01]  /*6950*/  LDCU.64 UR6, c[0x4][0x88] ;  /* 0x01001100ff0677ac */ /* 0x000ee20008000a00 */
[----:B------:R-:W4:Y:S01]  /*6960*/  LDC.64 R2, c[0x4][R3] ;  /* 0x0100000003027b82 */ /* 0x000f220000000a00 */
[----:B------:R-:W1:Y:S01]  /*6970*/  LDCU.64 UR4, c[0x4][0x8] ;  /* 0x01000100ff0477ac */ /* 0x000e620008000a00 */
[----:B--2---:R-:W-:Y:S01]  /*6980*/  MOV R5, UR9 ;  /* 0x0000000900057c02 */ /* 0x004fe20008000f00 */
[----:B------:R-:W-:Y:S01]  /*6990*/  IMAD.U32 R4, RZ, RZ, UR8 ;  /* 0x00000008ff047e24 */ /* 0x000fe2000f8e00ff */
[----:B---3--:R-:W-:Y:S01]  /*69a0*/  MOV R7, UR7 ;  /* 0x0000000700077c02 */ /* 0x008fe20008000f00 */
[----:B------:R-:W-:Y:S01]  /*69b0*/  IMAD.U32 R6, RZ, RZ, UR6 ;  /* 0x00000006ff067e24 */ /* 0x000fe2000f8e00ff */
[----:B-1----:R-:W-:Y:S01]  /*69c0*/  MOV R11, UR5 ;  /* 0x00000005000b7c02 */ /* 0x002fe20008000f00 */
[----:B------:R-:W-:Y:S02]  /*69d0*/  IMAD.U32 R10, RZ, RZ, UR4 ;  /* 0x00000004ff0a7e24 */ /* 0x000fe4000f8e00ff */
[----:B------:R-:W-:Y:S07]  /*69e0*/  LEPC R20, `(.L_x_119) ;  /* 0x000000001014794e */ /* 0x000fee0000000000 */
[----:B----45:R-:W-:Y:S05]  /*69f0*/  CALL.ABS.NOINC R2 ;  /* 0x0000000002007343 */ /* 0x030fea0003c00000 */
.L_x_119:
[----:B------:R-:W-:Y:S01]  /*6a00*/  LOP3.LUT P0, RZ, R85, 0x1b0, RZ, 0xc0, !PT ;  /* 0x000001b055ff7812 */ /* 0x000fe2000780c0ff */
[----:B------:R-:W-:Y:S11]  /*6a10*/  BSSY.RECONVERGENT B6, `(.L_x_120) ;  /* 0x0000013000067945 */ /* 0x000ff60003800200 */
[----:B------:R-:W-:Y:S01]  /*6a20*/  @!UPT UIADD3 URZ, UPT, UPT, URZ, URZ, URZ ;  /* 0x000000fffffff290 */ /* 0x000fe2000fffe0ff */
[----:B------:R-:W-:Y:S05]  /*6a30*/  @!P0 BRA `(.L_x_121) ;  /* 0x0000000000408947 */ /* 0x000fea0003800000 */
        /* <DEDUP_REMOVED lines=16> */
.L_x_121:
[----:B------:R-:W-:Y:S05]  /*6b40*/  BSYNC.RECONVERGENT B6 ;  /* 0x0000000000067941 */ /* 0x000fea0003800200 */
.L_x_120:
[----:B------:R-:W-:Y:S01]  /*6b50*/  R2UR UR4, R77 ;  /* 0x000000004d0472ca */ /* 0x000fe200000e0000 */
[----:B------:R-:W-:Y:S01]  /*6b60*/  UISETP.NE.U32.AND UP0, UPT, UR60, URZ, UPT ;  /* 0x000000ff3c00728c */ /* 0x000fe2000bf05070 */
[----:B------:R-:W-:Y:S02]  /*6b70*/  ISETP.NE.U32.AND P4, PT, R72, RZ, PT ;  /* 0x000000ff4800720c */ /* 0x000fe40003f85070 */
[----:B------:R-:W-:Y:S01]  /*6b80*/  ISETP.NE.U32.AND P2, PT, RZ, UR56, PT ;  /* 0x00000038ff007c0c */ /* 0x000fe2000bf45070 */
[----:B------:R-:W-:Y:S01]  /*6b90*/  UISETP.NE.AND.EX UP1, UPT, UR61, URZ, UPT, UP0 ;  /* 0x000000ff3d00728c */ /* 0x000fe2000bf25300 */
[----:B------:R-:W-:Y:S01]  /*6ba0*/  ISETP.NE.AND.EX P4, PT, R73, RZ, PT, P4 ;  /* 0x000000ff4900720c */ /* 0x000fe20003f85340 */
[----:B------:R-:W-:Y:S01]  /*6bb0*/  UPLOP3.LUT UP0, UPT, UPT, UPT, UPT, 0x40, 0x4 ;  /* 0x000000000004789c */ /* 0x000fe20003f0e870 */
[----:B------:R-:W-:Y:S05]  /*6bc0*/  ISETP.NE.AND.EX P2, PT, RZ, UR57, PT, P2 ;  /* 0x00000039ff007c0c */ /* 0x000fea000bf45320 */
[----:B------:R-:W-:Y:S06]  /*6bd0*/  UISETP.NE.AND UP2, UPT, UR4, URZ, UPT ;  /* 0x000000ff0400728c */ /* 0x000fec000bf45270 */
[----:B------:R-:W-:Y:S05]  /*6be0*/  PLOP3.LUT P1, PT, PT, PT, UP2, 0x80, 0x8 ;  /* 0x000000000008781c */ /* 0x000fea0003f2f028 */
[----:B------:R-:W-:Y:S06]  /*6bf0*/  @UP2 UPLOP3.LUT UP0, UPT, UPT, UPT, UP1, 0x80, 0x8 ;  /* 0x000000000008289c */ /* 0x000fec0003f0f010 */
[----:B------:R-:W-:Y:S01]  /*6c00*/  PLOP3.LUT P0, PT, PT, PT, UP0, 0x80, 0x8 ;  /* 0x000000000008781c */ /* 0x000fe20003f0f008 */
[----:B------:R-:W-:Y:S01]  /*6c10*/  @!UPT UIADD3 URZ, UPT, UPT, URZ, URZ, URZ ;  /* 0x000000fffffff290 */ /* 0x000fe2000fffe0ff */
[----:B------:R-:W-:Y:S11]  /*6c20*/  BRA.U !UP1, `(.L_x_122) ;  /* 0x00000001093c7547 */ /* 0x000ff6000b800000 */
[----:B------:R-:W-:Y:S01]  /*6c30*/  UISETP.NE.U32.AND UP0, UPT, UR56, URZ, UPT ;  /* 0x000000ff3800728c */ /* 0x000fe2000bf05070 */
[----:B-1----:R-:W-:Y:S01]  /*6c40*/  HFMA2 R0, -RZ, RZ, 0, 5.9604644775390625e-08 ;  /* 0x00000001ff007431 */ /* 0x002fe200000001ff */
[----:B------:R-:W1:Y:S01]  /*6c50*/  LDCU.64 UR8, c[0x0][0x358] ;  /* 0x00006b00ff0877ac */ /* 0x000e620008000a00 */
[----:B------:R-:W-:Y:S01]  /*6c60*/  IMAD.MOV.U32 R74, RZ, RZ, 0x1 ;  /* 0x00000001ff4a7424 */ /* 0x000fe200078e00ff */
[----:B------:R-:W-:Y:S06]  /*6c70*/  UISETP.NE.AND.EX UP0, UPT, UR57, URZ, UPT, UP0 ;  /* 0x000000ff3900728c */ /* 0x000fec000bf05300 */
[----:B------:R-:W-:Y:S05]  /*6c80*/  PLOP3.LUT P3, PT, PT, PT, UP0, 0x80, 0x8 ;  /* 0x000000000008781c */ /* 0x000fea0003f6f008 */
[----:B------:R-:W2:Y:S01]  /*6c90*/  @UP0 LDCU.64 UR4, c[0x0][0x888] ;  /* 0x00011100ff0407ac */ /* 0x000ea20008000a00 */
[----:B------:R-:W-:Y:S07]  /*6ca0*/  @UP0 UIMAD UR6, UR36, UR60, URZ ;  /* 0x0000003c240602a4 */ /* 0x000fee000f8e02ff */
[----:B------:R-:W-:Y:S01]  /*6cb0*/  @!P3 PRMT R74, R0, 0x7610, R74 ;  /* 0x00007610004ab816 */ /* 0x000fe2000000004a */
[----:B--2---:R-:W-:Y:S06]  /*6cc0*/  @UP0 UIMAD.WIDE UR4, UR6, 0x4, UR4 ;  /* 0x00000004060408a5 */ /* 0x004fec000f8e0204 */
[----:B-----5:R-:W-:Y:S01]  /*6cd0*/  IMAD.U32 R40, RZ, RZ, UR4 ;  /* 0x00000004ff287e24 */ /* 0x020fe2000f8e00ff */
[----:B------:R-:W-:Y:S04]  /*6ce0*/  MOV R41, UR5 ;  /* 0x0000000500297c02 */ /* 0x000fe80008000f00 */
[----:B------:R-:W2:Y:S01]  /*6cf0*/  @!UP0 LDCU UR4, c[0x0][0x880] ;  /* 0x00011000ff0487ac */ /* 0x000ea20008000800 */
[----:B-1----:R3:W5:Y:S02]  /*6d00*/  @P3 LDG.E R40, desc[UR8][R40.64] ;  /* 0x0000000828283981 */ /* 0x002764000c1e1900 */
[----:B--23--:R-:W-:Y:S02]  /*6d10*/  @!P3 IMAD.U32 R40, RZ, RZ, UR4 ;  /* 0x00000004ff28be24 */ /* 0x00cfe4000f8e00ff */
.L_x_122:
[----:B------:R-:W-:Y:S05]  /*6d20*/  @!P4 BRA `(.L_x_123) ;  /* 0x000000000024c947 */ /* 0x000fea0003800000 */
[----:B------:R-:W-:Y:S01]  /*6d30*/  ISETP.NE.U32.AND P3, PT, R70, RZ, PT ;  /* 0x000000ff4600720c */ /* 0x000fe20003f65070 */
[----:B------:R-:W2:Y:S03]  /*6d40*/  LDCU.64 UR4, c[0x0][0x358] ;  /* 0x00006b00ff0477ac */ /* 0x000ea60008000a00 */
[----:B------:R-:W-:Y:S11]  /*6d50*/  ISETP.NE.AND.EX P3, PT, R71, RZ, PT, P3 ;  /* 0x000000ff4700720c */ /* 0x000ff60003f65330 */
[----:B------:R-:W-:Y:S02]  /*6d60*/  @!UPT UIADD3 URZ, UPT, UPT, URZ, URZ, URZ ;  /* 0x000000fffffff290 */ /* 0x000fe4000fffe0ff */
[----:B------:R-:W3:Y:S01]  /*6d70*/  @P3 LDC.64 R2, c[0x0][0x8a8] ;  /* 0x00022a00ff023b82 */ /* 0x000ee20000000a00 */
[----:B-1----:R-:W-:Y:S04]  /*6d80*/  @P3 IMAD R0, R72, UR36, RZ ;  /* 0x0000002448003c24 */ /* 0x002fe8000f8e02ff */
[----:B---3--:R-:W-:Y:S05]  /*6d90*/  @P3 IMAD.WIDE R2, R0, 0x4, R2 ;  /* 0x0000000400023825 */ /* 0x008fea00078e0202 */
[----:B--2--5:R2:W5:Y:S02]  /*6da0*/  @P3 LDG.E R38, desc[UR4][R2.64] ;  /* 0x0000000402263981 */ /* 0x024564000c1e1900 */
[----:B--2---:R-:W3:Y:S02]  /*6db0*/  @!P3 LDC R38, c[0x0][0x8a0] ;  /* 0x00022800ff26bb82 */ /* 0x004ee40000000800 */
.L_x_123:
[----:B-----5:R-:W-:Y:S01]  /*6dc0*/  ISETP.NE.AND P4, PT, R40, RZ, PT ;  /* 0x000000ff2800720c */ /* 0x020fe20003f85270 */
[----:B------:R-:W-:Y:S01]  /*6dd0*/  BSSY B1, `(.L_x_124) ;  /* 0x0000042000017945 */ /* 0x000fe20003800000 */
[----:B------:R-:W-:Y:S01]  /*6de0*/  SEL R6, RZ, 0xffffffff, P2 ;  /* 0xffffffffff067807 */ /* 0x000fe20001000000 */
[----:B------:R-:W-:Y:S01]  /*6df0*/  IMAD.MOV.U32 R56, RZ, RZ, 0x1 ;  /* 0x00000001ff387424 */ /* 0x000fe200078e00ff */
[----:B------:R-:W-:Y:S02]  /*6e00*/  LOP3.LUT P3, RZ, R74, 0xff, RZ, 0xc0, !PT ;  /* 0x000000ff4aff7812 */ /* 0x000fe4000786c0ff */
[----:B------:R-:W-:Y:S02]  /*6e10*/  CS2R R46, SRZ ;  /* 0x00000000002e7805 */ /* 0x000fe4000001ff00 */
[----:B-1----:R-:W-:Y:S02]  /*6e20*/  @P1 SEL R0, RZ, 0xffffffff, P4 ;  /* 0xffffffffff001807 */ /* 0x002fe40002000000 */
[----:B------:R-:W-:Y:S02]  /*6e30*/  CS2R R44, SRZ ;  /* 0x00000000002c7805 */ /* 0x000fe4000001ff00 */
[----:B------:R-:W-:Y:S02]  /*6e40*/  LEA R3, R81, UR44, 0x3 ;  /* 0x0000002c51037c11 */ /* 0x000fe4000f8e18ff */
[----:B------:R-:W-:Y:S02]  /*6e50*/  CS2R R50, SRZ ;  /* 0x0000000000327805 */ /* 0x000fe4000001ff00 */
[----:B------:R-:W-:Y:S02]  /*6e60*/  @P0 SEL R0, R6, R0, !P3 ;  /* 0x0000000006000207 */ /* 0x000fe40005800000 */
[----:B------:R-:W-:Y:S02]  /*6e70*/  CS2R R48, SRZ ;  /* 0x0000000000307805 */ /* 0x000fe4000001ff00 */
[----:B------:R-:W-:Y:S02]  /*6e80*/  LEA R43, R36, UR44, 0x3 ;  /* 0x0000002c242b7c11 */ /* 0x000fe4000f8e18ff */
[----:B------:R-:W-:Y:S02]  /*6e90*/  @P1 LOP3.LUT R0, R0, 0x1, RZ, 0xc0, !PT ;  /* 0x0000000100001812 */ /* 0x000fe400078ec0ff */
[----:B------:R-:W-:Y:S02]  /*6ea0*/  SHF.L.U32 R4, R83, 0x1f, RZ ;  /* 0x0000001f53047819 */ /* 0x000fe400000006ff */
[----:B------:R-:W-:Y:S02]  /*6eb0*/  ISETP.NE.U32.OR P6, PT, R0, 0x1, !P1 ;  /* 0x000000010000780c */ /* 0x000fe40004fc5470 */
[----:B------:R-:W-:Y:S02]  /*6ec0*/  PLOP3.LUT P2, PT, PT, PT, UP1, 0x80, 0x8 ;  /* 0x000000000008781c */ /* 0x000fe40003f4f018 */
[----:B------:R-:W-:Y:S02]  /*6ed0*/  LEA.HI R39, R36, R36, RZ, 0x1 ;  /* 0x0000002424277211 */ /* 0x000fe400078f08ff */
[----:B------:R-:W-:Y:S02]  /*6ee0*/  SEL R5, RZ, 0xffffffff, P4 ;  /* 0xffffffffff057807 */ /* 0x000fe40002000000 */
[----:B------:R-:W-:Y:S05]  /*6ef0*/  P2R R2, PR, RZ, 0x40 ;  /* 0x00000040ff027803 */ /* 0x000fea0000000000 */
[----:B------:R-:W-:Y:S02]  /*6f00*/  @P6 SHF.L.U32 R0, R80, 0x1f, RZ ;  /* 0x0000001f50006819 */ /* 0x000fe400000006ff */
[----:B------:R-:W-:Y:S02]  /*6f10*/  @P2 SEL R5, R6, R5, !P3 ;  /* 0x0000000506052207 */ /* 0x000fe40005800000 */
[----:B------:R1:W2:Y:S02]  /*6f20*/  @P6 SYNCS.PHASECHK.TRANS64.TRYWAIT P1, [R3+URZ+0x220], R0 ;  /* 0x00022000030065a7 */ /* 0x0002a400080211ff */
[----:B------:R-:W-:Y:S04]  /*6f30*/  LOP3.LUT R5, R5, 0x1, RZ, 0xc0, !PT ;  /* 0x0000000105057812 */ /* 0x000fe800078ec0ff */
[----:B------:R-:W-:Y:S04]  /*6f40*/  ISETP.NE.U32.AND P5, PT, R5, 0x1, PT ;  /* 0x000000010500780c */ /* 0x000fe80003fa5070 */
[----:B------:R-:W-:Y:S01]  /*6f50*/  P2R R57, PR, RZ, 0x20 ;  /* 0x00000020ff397803 */ /* 0x000fe20000000000 */
[----:B------:R4:W3:Y:S01]  /*6f60*/  SYNCS.PHASECHK.TRANS64.TRYWAIT P0, [R43+URZ+0x270], R4 ;  /* 0x000270042b0075a7 */ /* 0x0008e200080011ff */
[C---:B-1----:R-:W-:Y:S01]  /*6f70*/  IMAD.SHL.U32 R0, R39.reuse, 0x40, RZ ;  /* 0x0000004027007824 */ /* 0x042fe200078e00ff */
[----:B------:R-:W-:Y:S04]  /*6f80*/  LOP3.LUT R39, R39, 0xffe, RZ, 0xc0, !PT ;  /* 0x00000ffe27277812 */ /* 0x000fe800078ec0ff */
[----:B------:R-:W-:Y:S01]  /*6f90*/  LOP3.LUT R0, R0, 0xffffff80, RZ, 0xc0, !PT ;  /* 0xffffff8000007812 */ /* 0x000fe200078ec0ff */
[----:B------:R-:W-:Y:S04]  /*6fa0*/  IMAD.IADD R39, R36, 0x1, -R39 ;  /* 0x0000000124277824 */ /* 0x000fe800078e0a27 */
[----:B------:R-:W-:Y:S04]  /*6fb0*/  IMAD.IADD R0, R37, 0x1, R0 ;  /* 0x0000000125007824 */ /* 0x000fe800078e0200 */
[----:B------:R-:W-:Y:S01]  /*6fc0*/  IMAD R39, R39, 0x100000, R0 ;  /* 0x0010000027277824 */ /* 0x000fe200078e0200 */
[----:B--2---:R-:W-:Y:S01]  /*6fd0*/  @P6 SEL R56, RZ, 0x1, !P1 ;  /* 0x00000001ff386807 */ /* 0x004fe20004800000 */
[----:B----4-:R-:W-:Y:S06]  /*6fe0*/  @!P6 BRA `(.L_x_125) ;  /* 0x000000000080e947 */ /* 0x010fec0003800000 */
[----:B------:R-:W-:Y:S01]  /*6ff0*/  @P5 IMAD R6, R81, 0x1000, R69 ;  /* 0x0000100051065824 */ /* 0x000fe200078e0245 */
[----:B------:R-:W-:Y:S01]  /*7000*/  ISETP.NE.AND P1, PT, R56, RZ, PT ;  /* 0x000000ff3800720c */ /* 0x000fe20003f25270 */
[----:B------:R-:W-:Y:S01]  /*7010*/  BSSY B0, `(.L_x_126) ;  /* 0x000000b000007945 */ /* 0x000fe20003800000 */
[----:B------:R-:W-:Y:S01]  /*7020*/  CS2R R50, SRZ ;  /* 0x0000000000327805 */ /* 0x000fe2000001ff00 */
[----:B------:R-:W-:Y:S01]  /*7030*/  @P5 VIADD R5, R6, UR44 ;  /* 0x0000002c06055c36 */ /* 0x000fe20008000000 */
[----:B------:R-:W-:Y:S02]  /*7040*/  CS2R R48, SRZ ;  /* 0x0000000000307805 */ /* 0x000fe4000001ff00 */
[----:B------:R-:W-:Y:S02]  /*7050*/  CS2R R46, SRZ ;  /* 0x00000000002e7805 */ /* 0x000fe4000001ff00 */
[----:B------:R-:W-:Y:S01]  /*7060*/  CS2R R44, SRZ ;  /* 0x00000000002c7805 */ /* 0x000fe2000001ff00 */
[----:B------:R-:W-:Y:S04]  /*7070*/  @P5 IMAD R5, R84, -0x10, R5 ;  /* 0xfffffff054055824 */ /* 0x000fe800078e0205 */
[----:B------:R-:W-:Y:S05]  /*7080*/  @P1 BRA `(.L_x_127) ;  /* 0x00000000000c1947 */ /* 0x000fea0003800000 */
[----:B------:R-:W-:Y:S04]  /*7090*/  SHF.L.U32 R0, R80, 0x1f, RZ ;  /* 0x0000001f50007819 */ /* 0x000fe800000006ff */
[----:B------:R-:W1:Y:S02]  /*70a0*/  SYNCS.PHASECHK.TRANS64.TRYWAIT P1, [R3+URZ+0x220], R0 ;  /* 0x00022000030075a7 */ /* 0x000e6400080211ff */
[----:B-1----:R-:W-:Y:S05]  /*70b0*/  @!P1 BRA `(.L_x_128) ;  /* 0x0000002c00e89947 */ /* 0x002fea0003800000 */
.L_x_127:
[----:B------:R-:W-:Y:S05]  /*70c0*/  BSYNC B0 ;  /* 0x0000000000007941 */ /* 0x000fea0003800000 */
.L_x_126:
[----:B------:R-:W-:Y:S01]  /*70d0*/  ISETP.NE.AND P1, PT, R57, RZ, PT ;  /* 0x000000ff3900720c */ /* 0x000fe20003f25270 */
[----:B-1----:R-:W-:Y:S02]  /*70e0*/  VIADD R3, R3, 0x230 ;  /* 0x0000023003037836 */ /* 0x002fe40000000000 */
[----:B------:R-:W-:Y:S02]  /*70f0*/  IMAD.U32 R0, RZ, RZ, UR45 ;  /* 0x0000002dff007e24 */ /* 0x000fe4000f8e00ff */
[----:B------:R-:W-:Y:S03]  /*7100*/  VIADD R81, R81, 0x1 ;  /* 0x0000000151517836 */ /* 0x000fe60000000000 */
[----:B------:R-:W-:Y:S05]  /*7110*/  PRMT R0, R0, 0x654, R3 ;  /* 0x0000065400007816 */ /* 0x000fea0000000003 */
[----:B------:R1:W2:Y:S04]  /*7120*/  @P1 LDS.128 R48, [R6+UR44+0x400] ;  /* 0x0004002c06301984 */ /* 0x0002a80008000c00 */
[----:B------:R1:W4:Y:S01]  /*7130*/  @P1 LDS.128 R44, [R5+0x410] ;  /* 0x00041000052c1984 */ /* 0x0003220000000c00 */
[C---:B------:R-:W-:Y:S01]  /*7140*/  ISETP.NE.AND P1, PT, R81.reuse, 0x2, PT ;  /* 0x000000025100780c */ /* 0x040fe20003f25270 */
[----:B------:R-:W-:Y:S01]  /*7150*/  @!PT LDS RZ, [RZ] ;  /* 0x00000000fffff984 */ /* 0x000fe20000000800 */
[----:B------:R-:W-:Y:S01]  /*7160*/  @!PT LDS RZ, [RZ] ;  /* 0x00000000fffff984 */ /* 0x000fe20000000800 */
[----:B------:R-:W-:Y:S01]  /*7170*/  @!PT LDS RZ, [RZ] ;  /* 0x00000000fffff984 */ /* 0x000fe20000000800 */
[----:B------:R-:W-:Y:S01]  /*7180*/  @!PT LDS RZ, [RZ] ;  /* 0x00000000fffff984 */ /* 0x000fe20000000800 */
[----:B------:R5:W-:Y:S06]  /*7190*/  MEMBAR.ALL.CTA ;  /* 0x0000000000007992 */ /* 0x000bec0000008000 */
[----:B-----5:R-:W5:Y:S01]  /*71a0*/  FENCE.VIEW.ASYNC.S ;  /* 0x00000000000073c6 */ /* 0x020f620000000000 */
[----:B------:R-:W-:Y:S01]  /*71b0*/  SEL R81, R81, RZ, P1 ;  /* 0x000000ff51517207 */ /* 0x000fe20000800000 */
[----:B-----5:R5:W-:Y:S02]  /*71c0*/  SYNCS.ARRIVE.TRANS64.RED.A1T0 RZ, [R0+URZ], RZ ;  /* 0x000000ff00ff79a7 */ /* 0x020be400081004ff */
[----:B-----5:R-:W-:Y:S04]  /*71d0*/  SEL R0, RZ, 0x1, P1 ;  /* 0x00000001ff007807 */ /* 0x020fe80000800000 */
[----:B-12---:R-:W-:Y:S02]  /*71e0*/  LOP3.LUT R80, R80, R0, RZ, 0x3c, !PT ;  /* 0x0000000050507212 */ /* 0x006fe400078e3cff */
.L_x_125:
[----:B------:R-:W-:Y:S05]  /*71f0*/  BSYNC B1 ;  /* 0x0000000000017941 */ /* 0x000fea0003800000 */
.L_x_124:
[----:B------:R-:W-:Y:S04]  /*7200*/  SHF.R.U32.HI R0, RZ, 0x15, R39 ;  /* 0x00000015ff007819 */ /* 0x000fe80000011627 */
[----:B------:R-:W-:Y:S01]  /*7210*/  LOP3.LUT P1, RZ, R0, 0x3, R75, 0x48, !PT ;  /* 0x0000000300ff7812 */ /* 0x000fe2000782484b */
[----:B------:R-:W-:Y:S01]  /*7220*/  @!UPT UIADD3 URZ, UPT, UPT, URZ, URZ, URZ ;  /* 0x000000fffffff290 */ /* 0x000fe2000fffe0ff */
[----:B---3--:R-:W-:Y:S11]  /*7230*/  @P0 BRA `(.L_x_129) ;  /* 0x0000000000080947 */ /* 0x008ff60003800000 */
[----:B------:R-:W1:Y:S02]  /*7240*/  SYNCS.PHASECHK.TRANS64.TRYWAIT P0, [R43+URZ+0x270], R4 ;  /* 0x000270042b0075a7 */ /* 0x000e6400080011ff */
[----:B-1----:R-:W-:Y:S05]  /*7250*/  @!P0 BRA `(.L_x_130) ;  /* 0x0000002c00948947 */ /* 0x002fea0003800000 */
.L_x_129:
        /* <DEDUP_REMOVED lines=8> */
[----:B------:R-:W5:Y:S01]  /*72e0*/  LDCU.64 UR4, c[0x4][0x10] ;  /* 0x01000200ff0477ac */ /* 0x000f620008000a00 */
[----:B--2---:R-:W-:Y:S01]  /*72f0*/  MOV R5, UR9 ;  /* 0x0000000900057c02 */ /* 0x004fe20008000f00 */
[----:B-1----:R-:W-:Y:S01]  /*7300*/  IMAD.U32 R4, RZ, RZ, UR8 ;  /* 0x00000008ff047e24 */ /* 0x002fe2000f8e00ff */
[----:B---3--:R-:W-:Y:S01]  /*7310*/  MOV R7, UR7 ;  /* 0x0000000700077c02 */ /* 0x008fe20008000f00 */
[----:B------:R-:W-:Y:S01]  /*7320*/  IMAD.U32 R6, RZ, RZ, UR6 ;  /* 0x00000006ff067e24 */ /* 0x000fe2000f8e00ff */
[----:B-----5:R-:W-:Y:S01]  /*7330*/  MOV R11, UR5 ;  /* 0x00000005000b7c02 */ /* 0x020fe20008000f00 */
[----:B------:R-:W-:Y:S02]  /*7340*/  IMAD.U32 R10, RZ, RZ, UR4 ;  /* 0x00000004ff0a7e24 */ /* 0x000fe4000f8e00ff */
[----:B------:R-:W-:Y:S07]  /*7350*/  LEPC R20, `(.L_x_131) ;  /* 0x000000001014794e */ /* 0x000fee0000000000 */
[----:B----4-:R-:W-:Y:S05]  /*7360*/  CALL.ABS.NOINC R14 ;  /* 0x000000000e007343 */ /* 0x010fea0003c00000 */
.L_x_131:
[----:B------:R-:W-:Y:S05]  /*7370*/  WARPSYNC.ALL ;  /* 0x0000000000007948 */ /* 0x000fea0003800000 */
[----:B------:R-:W-:Y:S01]  /*7380*/  R2UR UR4, R39 ;  /* 0x00000000270472ca */ /* 0x000fe200000e0000 */
[----:B------:R-:W-:Y:S01]  /*7390*/  BSSY.RECONVERGENT B0, `(.L_x_132) ;  /* 0x00000a0000007945 */ /* 0x000fe20003800200 */
[----:B------:R-:W-:Y:S02]  /*73a0*/  ISETP.NE.AND P6, PT, R2, RZ, PT ;  /* 0x000000ff0200720c */ /* 0x000fe40003fc5270 */
[C---:B------:R-:W-:Y:S02]  /*73b0*/  SHF.L.U32 R2, R48.reuse, 0x10, RZ ;  /* 0x0000001030027819 */ /* 0x040fe400000006ff */
[C---:B------:R-:W-:Y:S02]  /*73c0*/  PRMT R3, R48.reuse, 0x8880, RZ ;  /* 0x0000888030037816 */ /* 0x040fe400000000ff */
[----:B------:R-:W-:Y:S02]  /*73d0*/  SHF.L.U32 R41, R48, 0x8, RZ ;  /* 0x0000000830297819 */ /* 0x000fe400000006ff */
[----:B------:R-:W-:Y:S02]  /*73e0*/  SHF.L.U32 R42, R49, 0x10, RZ ;  /* 0x00000010312a7819 */ /* 0x000fe400000006ff */
[----:B------:R-:W-:Y:S01]  /*73f0*/  ISETP.NE.AND P0, PT, R86, RZ, PT ;  /* 0x000000ff5600720c */ /* 0x000fe20003f05270 */
[----:B-1----:R-:W-:Y:S01]  /*7400*/  LDTM.16dp32bit_t0_t15.x32 R4, tmem[UR4] ;  /* 0x00000004000479ee */ /* 0x002fe20008a80000 */
[----:B------:R-:W1:Y:S01]  /*7410*/  LDTM.16dp32bit_t16_t31.x32 R4, tmem[UR4+0x20] ;  /* 0x00002004000479ee */ /* 0x000e620008aa0000 */
[----:B------:R-:W-:Y:S01]  /*7420*/  SHF.R.S32.HI R42, RZ, 0x18, R42 ;  /* 0x00000018ff2a7819 */ /* 0x000fe2000001142a */
[C---:B-1----:R-:W-:Y:S01]  /*7430*/  IMAD R0, R38.reuse, R4, RZ ;  /* 0x0000000426007224 */ /* 0x042fe200078e02ff */
[----:B------:R-:W-:Y:S01]  /*7440*/  SHF.R.S32.HI R4, RZ, 0x18, R2 ;  /* 0x00000018ff047819 */ /* 0x000fe20000011402 */
[C---:B------:R-:W-:Y:S01]  /*7450*/  IMAD R2, R38.reuse, R5, RZ ;  /* 0x0000000526027224 */ /* 0x040fe200078e02ff */
[----:B------:R-:W-:Y:S01]  /*7460*/  SHF.R.S32.HI R5, RZ, 0x18, R41 ;  /* 0x00000018ff057819 */ /* 0x000fe20000011429 */
[----:B------:R-:W-:Y:S01]  /*7470*/  IMAD R0, R3, R40, R0 ;  /* 0x0000002803007224 */ /* 0x000fe200078e0200 */
[----:B------:R-:W-:Y:S01]  /*7480*/  PRMT R41, R49, 0x8880, RZ ;  /* 0x0000888031297816 */ /* 0x000fe200000000ff */
[----:B------:R-:W-:Y:S02]  /*7490*/  IMAD R3, R38, R6, RZ ;  /* 0x0000000626037224 */ /* 0x000fe400078e02ff */
[-C--:B------:R-:W-:Y:S01]  /*74a0*/  IMAD R2, R4, R40.reuse, R2 ;  /* 0x0000002804027224 */ /* 0x080fe200078e0202 */
[----:B------:R-:W-:Y:S01]  /*74b0*/  SHF.R.S32.HI R4, RZ, 0x18, R48 ;  /* 0x00000018ff047819 */ /* 0x000fe20000011430 */
[----:B------:R-:W-:Y:S02]  /*74c0*/  IMAD R7, R38, R7, RZ ;  /* 0x0000000726077224 */ /* 0x000fe400078e02ff */
[-C--:B------:R-:W-:Y:S02]  /*74d0*/  IMAD R3, R5, R40.reuse, R3 ;  /* 0x0000002805037224 */ /* 0x080fe400078e0203 */
[----:B------:R-:W-:Y:S02]  /*74e0*/  IMAD R7, R4, R40, R7 ;  /* 0x0000002804077224 */ /* 0x000fe400078e0207 */
[C---:B------:R-:W-:Y:S02]  /*74f0*/  IMAD R6, R38.reuse, R11, RZ ;  /* 0x0000000b26067224 */ /* 0x040fe400078e02ff */
[C---:B------:R-:W-:Y:S01]  /*7500*/  IMAD R11, R38.reuse, R16, RZ ;  /* 0x00000010260b7224 */ /* 0x040fe200078e02ff */
[----:B------:R-:W-:Y:S01]  /*7510*/  I2IP.S8.S32.SAT R52, R7, R3, RZ ;  /* 0x0000000307347239 */ /* 0x000fe200000014ff */
[C---:B------:R-:W-:Y:S02]  /*7520*/  IMAD R16, R38.reuse, R21, RZ ;  /* 0x0000001526107224 */ /* 0x040fe400078e02ff */
[----:B------:R-:W-:Y:S01]  /*7530*/  IMAD R21, R38, R26, RZ ;  /* 0x0000001a26157224 */ /* 0x000fe200078e02ff */
[----:B------:R-:W-:Y:S01]  /*7540*/  I2IP.S8.S32.SAT R52, R2, R0, R52 ;  /* 0x0000000002347239 */ /* 0x000fe20000001434 */
[C---:B------:R-:W-:Y:S01]  /*7550*/  IMAD R26, R38.reuse, R31, RZ ;  /* 0x0000001f261a7224 */ /* 0x040fe200078e02ff */
[----:B------:R-:W-:Y:S01]  /*7560*/  SHF.R.S32.HI R2, RZ, 0x18, R49 ;  /* 0x00000018ff027819 */ /* 0x000fe20000011431 */
[C---:B------:R-:W-:Y:S02]  /*7570*/  IMAD R3, R38.reuse, R8, RZ ;  /* 0x0000000826037224 */ /* 0x040fe400078e02ff */
[----:B------:R-:W-:Y:S02]  /*7580*/  IMAD.SHL.U32 R31, R49, 0x100, RZ ;  /* 0x00000100311f7824 */ /* 0x000fe400078e00ff */
[C---:B------:R-:W-:Y:S02]  /*7590*/  IMAD R8, R38.reuse, R13, RZ ;  /* 0x0000000d26087224 */ /* 0x040fe400078e02ff */
[C---:B------:R-:W-:Y:S01]  /*75a0*/  IMAD R13, R38.reuse, R18, RZ ;  /* 0x00000012260d7224 */ /* 0x040fe200078e02ff */
[----:B------:R-:W-:Y:S01]  /*75b0*/  SHF.R.S32.HI R0, RZ, 0x18, R31 ;  /* 0x00000018ff007819 */ /* 0x000fe2000001141f */
[----:B------:R-:W-:Y:S01]  /*75c0*/  IMAD R18, R38, R23, RZ ;  /* 0x0000001726127224 */ /* 0x000fe200078e02ff */
[----:B------:R-:W-:Y:S01]  /*75d0*/  SHF.L.U32 R31, R50, 0x10, RZ ;  /* 0x00000010321f7819 */ /* 0x000fe200000006ff */
[C---:B------:R-:W-:Y:S02]  /*75e0*/  IMAD R4, R38.reuse, R9, RZ ;  /* 0x0000000926047224 */ /* 0x040fe400078e02ff */
[C---:B------:R-:W-:Y:S01]  /*75f0*/  IMAD R23, R38.reuse, R28, RZ ;  /* 0x0000001c26177224 */ /* 0x040fe200078e02ff */
[----:B------:R-:W-:Y:S01]  /*7600*/  SHF.R.S32.HI R31, RZ, 0x18, R31 ;  /* 0x00000018ff1f7819 */ /* 0x000fe2000001141f */
[C---:B------:R-:W-:Y:S02]  /*7610*/  IMAD R7, R38.reuse, R12, RZ ;  /* 0x0000000c26077224 */ /* 0x040fe400078e02ff */
[----:B------:R-:W-:Y:S01]  /*7620*/  IMAD R28, R38, R33, RZ ;  /* 0x00000021261c7224 */ /* 0x000fe200078e02ff */
[----:B------:R-:W-:Y:S01]  /*7630*/  PRMT R33, R50, 0x8880, RZ ;  /* 0x0000888032217816 */ /* 0x000fe200000000ff */
[----:B------:R-:W-:Y:S02]  /*7640*/  IMAD R3, R41, R40, R3 ;  /* 0x0000002829037224 */ /* 0x000fe400078e0203 */
[C---:B------:R-:W-:Y:S02]  /*7650*/  IMAD R12, R38.reuse, R17, RZ ;  /* 0x00000011260c7224 */ /* 0x040fe400078e02ff */
[C---:B------:R-:W-:Y:S02]  /*7660*/  IMAD R5, R38.reuse, R10, RZ ;  /* 0x0000000a26057224 */ /* 0x040fe400078e02ff */
[----:B------:R-:W-:Y:S02]  /*7670*/  IMAD R17, R38, R22, RZ ;  /* 0x0000001626117224 */ /* 0x000fe400078e02ff */
[----:B------:R-:W-:Y:S02]  /*7680*/  IMAD R4, R42, R40, R4 ;  /* 0x000000282a047224 */ /* 0x000fe400078e0204 */
[C---:B------:R-:W-:Y:S02]  /*7690*/  IMAD R22, R38.reuse, R27, RZ ;  /* 0x0000001b26167224 */ /* 0x040fe400078e02ff */
[----:B------:R-:W-:Y:S01]  /*76a0*/  IMAD R27, R38, R32, RZ ;  /* 0x00000020261b7224 */ /* 0x000fe200078e02ff */
[----:B------:R-:W-:Y:S01]  /*76b0*/  SHF.L.U32 R32, R50, 0x8, RZ ;  /* 0x0000000832207819 */ /* 0x000fe200000006ff */
[-C--:B------:R-:W-:Y:S02]  /*76c0*/  IMAD R5, R0, R40.reuse, R5 ;  /* 0x0000002800057224 */ /* 0x080fe400078e0205 */
[----:B------:R-:W-:Y:S01]  /*76d0*/  IMAD.MOV.U32 R0, RZ, RZ, R33 ;  /* 0x000000ffff007224 */ /* 0x000fe200078e0021 */
[----:B------:R-:W-:Y:S01]  /*76e0*/  SHF.R.S32.HI R32, RZ, 0x18, R32 ;  /* 0x00000018ff207819 */ /* 0x000fe20000011420 */
[-C--:B------:R-:W-:Y:S01]  /*76f0*/  IMAD R6, R2, R40.reuse, R6 ;  /* 0x0000002802067224 */ /* 0x080fe200078e0206 */
[----:B------:R-:W-:Y:S01]  /*7700*/  SHF.R.S32.HI R2, RZ, 0x18, R50 ;  /* 0x00000018ff027819 */ /* 0x000fe20000011432 */
[----:B------:R-:W-:Y:S01]  /*7710*/  IMAD R7, R0, R40, R7 ;  /* 0x0000002800077224 */ /* 0x000fe200078e0207 */
[----:B------:R-:W-:Y:S01]  /*7720*/  PRMT R0, R51, 0x8880, RZ ;  /* 0x0000888033007816 */ /* 0x000fe200000000ff */
[----:B------:R-:W-:Y:S01]  /*7730*/  IMAD R9, R38, R14, RZ ;  /* 0x0000000e26097224 */ /* 0x000fe200078e02ff */
[----:B------:R-:W-:Y:S01]  /*7740*/  I2IP.S8.S32.SAT R6, R6, R5, RZ ;  /* 0x0000000506067239 */ /* 0x000fe200000014ff */
[-C--:B------:R-:W-:Y:S01]  /*7750*/  IMAD R8, R31, R40.reuse, R8 ;  /* 0x000000281f087224 */ /* 0x080fe200078e0208 */
[C---:B------:R-:W-:Y:S01]  /*7760*/  SHF.L.U32 R31, R51.reuse, 0x8, RZ ;  /* 0x00000008331f7819 */ /* 0x040fe200000006ff */
[----:B------:R-:W-:Y:S01]  /*7770*/  IMAD R10, R38, R15, RZ ;  /* 0x0000000f260a7224 */ /* 0x000fe200078e02ff */
[----:B------:R-:W-:Y:S01]  /*7780*/  I2IP.S8.S32.SAT R53, R4, R3, R6 ;  /* 0x0000000304357239 */ /* 0x000fe20000001406 */
[-C--:B------:R-:W-:Y:S01]  /*7790*/  IMAD R9, R32, R40.reuse, R9 ;  /* 0x0000002820097224 */ /* 0x080fe200078e0209 */
[----:B------:R-:W-:Y:S01]  /*77a0*/  SHF.R.S32.HI R5, RZ, 0x18, R31 ;  /* 0x00000018ff057819 */ /* 0x000fe2000001141f */
[-C--:B------:R-:W-:Y:S01]  /*77b0*/  IMAD R10, R2, R40.reuse, R10 ;  /* 0x00000028020a7224 */ /* 0x080fe200078e020a */
[----:B------:R-:W-:Y:S01]  /*77c0*/  SHF.L.U32 R2, R51, 0x10, RZ ;  /* 0x0000001033027819 */ /* 0x000fe200000006ff */
[----:B------:R-:W-:Y:S01]  /*77d0*/  IMAD R11, R0, R40, R11 ;  /* 0x00000028000b7224 */ /* 0x000fe200078e020b */
[----:B------:R-:W-:Y:S01]  /*77e0*/  SHF.R.S32.HI R0, RZ, 0x18, R51 ;  /* 0x00000018ff007819 */ /* 0x000fe20000011433 */
[C---:B------:R-:W-:Y:S01]  /*77f0*/  IMAD R15, R38.reuse, R20, RZ ;  /* 0x00000014260f7224 */ /* 0x040fe200078e02ff */
[----:B------:R-:W-:Y:S01]  /*7800*/  SHF.R.S32.HI R2, RZ, 0x18, R2 ;  /* 0x00000018ff027819 */ /* 0x000fe20000011402 */
[C---:B------:R-:W-:Y:S01]  /*7810*/  IMAD R14, R38.reuse, R19, RZ ;  /* 0x00000013260e7224 */ /* 0x040fe200078e02ff */
[C---:B----4-:R-:W-:Y:S01]  /*7820*/  SHF.L.U32 R4, R45.reuse, 0x10, RZ ;  /* 0x000000102d047819 */ /* 0x050fe200000006ff */
[----:B------:R-:W-:Y:S01]  /*7830*/  IMAD R19, R38, R24, RZ ;  /* 0x0000001826137224 */ /* 0x000fe200078e02ff */
[----:B------:R-:W-:Y:S01]  /*7840*/  PRMT R3, R45, 0x8880, RZ ;  /* 0x000088802d037816 */ /* 0x000fe200000000ff */
[-C--:B------:R-:W-:Y:S01]  /*7850*/  IMAD R12, R2, R40.reuse, R12 ;  /* 0x00000028020c7224 */ /* 0x080fe200078e020c */
[----:B------:R-:W-:Y:S01]  /*7860*/  PRMT R2, R44, 0x8880, RZ ;  /* 0x000088802c027816 */ /* 0x000fe200000000ff */
[-C--:B------:R-:W-:Y:S01]  /*7870*/  IMAD R13, R5, R40.reuse, R13 ;  /* 0x00000028050d7224 */ /* 0x080fe200078e020d */
[----:B------:R-:W-:Y:S01]  /*7880*/  SHF.R.S32.HI R4, RZ, 0x18, R4 ;  /* 0x00000018ff047819 */ /* 0x000fe20000011404 */
[----:B------:R-:W-:Y:S01]  /*7890*/  IMAD R14, R0, R40, R14 ;  /* 0x00000028000e7224 */ /* 0x000fe200078e020e */
[----:B------:R-:W-:Y:S01]  /*78a0*/  MOV R0, R2 ;  /* 0x0000000200007202 */ /* 0x000fe20000000f00 */
[----:B------:R-:W-:Y:S01]  /*78b0*/  IMAD.U32 R5, R44, 0x10000, RZ ;  /* 0x000100002c057824 */ /* 0x000fe200078e00ff */
[----:B------:R-:W-:Y:S01]  /*78c0*/  I2IP.S8.S32.SAT R9, R10, R9, RZ ;  /* 0x000000090a097239 */ /* 0x000fe200000014ff */
[----:B------:R-:W-:Y:S01]  /*78d0*/  IMAD R20, R38, R25, RZ ;  /* 0x0000001926147224 */ /* 0x000fe200078e02ff */
[----:B------:R-:W-:Y:S01]  /*78e0*/  I2IP.S8.S32.SAT R13, R14, R13, RZ ;  /* 0x0000000d0e0d7239 */ /* 0x000fe200000014ff */
[----:B------:R-:W-:Y:S01]  /*78f0*/  IMAD R15, R0, R40, R15 ;  /* 0x00000028000f7224 */ /* 0x000fe200078e020f */
[----:B------:R-:W-:Y:S01]  /*7900*/  SHF.R.S32.HI R2, RZ, 0x18, R5 ;  /* 0x00000018ff027819 */ /* 0x000fe20000011405 */
[----:B------:R-:W-:Y:S01]  /*7910*/  IMAD R24, R38, R29, RZ ;  /* 0x0000001d26187224 */ /* 0x000fe200078e02ff */
[----:B------:R-:W-:Y:S01]  /*7920*/  SHF.L.U32 R0, R44, 0x8, RZ ;  /* 0x000000082c007819 */ /* 0x000fe200000006ff */
[----:B------:R-:W-:Y:S01]  /*7930*/  IMAD R25, R38, R30, RZ ;  /* 0x0000001e26197224 */ /* 0x000fe200078e02ff */
[----:B------:R-:W-:Y:S01]  /*7940*/  I2IP.S8.S32.SAT R54, R8, R7, R9 ;  /* 0x0000000708367239 */ /* 0x000fe20000001409 */
[----:B------:R-:W-:Y:S01]  /*7950*/  IMAD R16, R2, R40, R16 ;  /* 0x0000002802107224 */ /* 0x000fe200078e0210 */
[----:B------:R-:W-:Y:S01]  /*7960*/  SHF.R.S32.HI R0, RZ, 0x18, R0 ;  /* 0x00000018ff007819 */ /* 0x000fe20000011400 */
[----:B------:R-:W-:Y:S01]  /*7970*/  IMAD R29, R38, R34, RZ ;  /* 0x00000022261d7224 */ /* 0x000fe200078e02ff */
[----:B------:R-:W-:Y:S01]  /*7980*/  SHF.R.S32.HI R2, RZ, 0x18, R44 ;  /* 0x00000018ff027819 */ /* 0x000fe2000001142c */
[----:B------:R-:W-:Y:S01]  /*7990*/  IMAD.SHL.U32 R5, R45, 0x100, RZ ;  /* 0x000001002d057824 */ /* 0x000fe200078e00ff */
[----:B------:R-:W-:Y:S01]  /*79a0*/  I2IP.S8.S32.SAT R55, R12, R11, R13 ;  /* 0x0000000b0c377239 */ /* 0x000fe2000000140d */
[-C--:B------:R-:W-:Y:S02]  /*79b0*/  IMAD R17, R0, R40.reuse, R17 ;  /* 0x0000002800117224 */ /* 0x080fe400078e0211 */
[-C--:B------:R-:W-:Y:S01]  /*79c0*/  IMAD R18, R2, R40.reuse, R18 ;  /* 0x0000002802127224 */ /* 0x080fe200078e0212 */
[----:B------:R-:W-:Y:S01]  /*79d0*/  SHF.R.S32.HI R0, RZ, 0x18, R5 ;  /* 0x00000018ff007819 */ /* 0x000fe20000011405 */
[-C--:B------:R-:W-:Y:S01]  /*79e0*/  IMAD R19, R3, R40.reuse, R19 ;  /* 0x0000002803137224 */ /* 0x080fe200078e0213 */
[----:B------:R-:W-:Y:S01]  /*79f0*/  SHF.R.S32.HI R2, RZ, 0x18, R45 ;  /* 0x00000018ff027819 */ /* 0x000fe2000001142d */
[-C--:B------:R-:W-:Y:S01]  /*7a00*/  IMAD R20, R4, R40.reuse, R20 ;  /* 0x0000002804147224 */ /* 0x080fe200078e0214 */
[----:B------:R-:W-:Y:S01]  /*7a10*/  SHF.L.U32 R4, R46, 0x10, RZ ;  /* 0x000000102e047819 */ /* 0x000fe200000006ff */
[-C--:B------:R-:W-:Y:S01]  /*7a20*/  IMAD R21, R0, R40.reuse, R21 ;  /* 0x0000002800157224 */ /* 0x080fe200078e0215 */
[C---:B------:R-:W-:Y:S01]  /*7a30*/  PRMT R0, R46.reuse, 0x8880, RZ ;  /* 0x000088802e007816 */ /* 0x040fe200000000ff */
[----:B------:R1:W-:Y:S01]  /*7a40*/  STS.128 [R69+UR44+0x2400], R52 ;  /* 0x0024003445007988 */ /* 0x0003e20008000c2c */
[----:B------:R-:W-:Y:S01]  /*7a50*/  SHF.L.U32 R3, R46, 0x8, RZ ;  /* 0x000000082e037819 */ /* 0x000fe200000006ff */
[-C--:B------:R-:W-:Y:S01]  /*7a60*/  IMAD R22, R2, R40.reuse, R22 ;  /* 0x0000002802167224 */ /* 0x080fe200078e0216 */
[----:B------:R-:W-:Y:S01]  /*7a70*/  SHF.R.S32.HI R2, RZ, 0x18, R4 ;  /* 0x00000018ff027819 */ /* 0x000fe20000011404 */
[-C--:B------:R-:W-:Y:S01]  /*7a80*/  IMAD R23, R0, R40.reuse, R23 ;  /* 0x0000002800177224 */ /* 0x080fe200078e0217 */
[----:B------:R-:W-:Y:S01]  /*7a90*/  SHF.R.S32.HI R3, RZ, 0x18, R3 ;  /* 0x00000018ff037819 */ /* 0x000fe20000011403 */
[----:B------:R-:W-:Y:S01]  /*7aa0*/  IMAD R30, R38, R35, RZ ;  /* 0x00000023261e7224 */ /* 0x000fe200078e02ff */
[----:B------:R-:W-:Y:S01]  /*7ab0*/  SHF.R.S32.HI R0, RZ, 0x18, R46 ;  /* 0x00000018ff007819 */ /* 0x000fe2000001142e */
[-C--:B------:R-:W-:Y:S01]  /*7ac0*/  IMAD R24, R2, R40.reuse, R24 ;  /* 0x0000002802187224 */ /* 0x080fe200078e0218 */
[----:B------:R-:W-:Y:S01]  /*7ad0*/  PRMT R2, R47, 0x8880, RZ ;  /* 0x000088802f027816 */ /* 0x000fe200000000ff */
[-C--:B------:R-:W-:Y:S01]  /*7ae0*/  IMAD R25, R3, R40.reuse, R25 ;  /* 0x0000002803197224 */ /* 0x080fe200078e0219 */
[C---:B------:R-:W-:Y:S01]  /*7af0*/  SHF.L.U32 R3, R47.reuse, 0x10, RZ ;  /* 0x000000102f037819 */ /* 0x040fe200000006ff */
[----:B------:R-:W-:Y:S01]  /*7b00*/  IMAD.SHL.U32 R4, R47, 0x100, RZ ;  /* 0x000001002f047824 */ /* 0x000fe200078e00ff */
[----:B------:R-:W-:Y:S01]  /*7b10*/  SHF.R.S32.HI R5, RZ, 0x18, R47 ;  /* 0x00000018ff057819 */ /* 0x000fe2000001142f */
[-C--:B------:R-:W-:Y:S01]  /*7b20*/  IMAD R26, R0, R40.reuse, R26 ;  /* 0x00000028001a7224 */ /* 0x080fe200078e021a */
[----:B------:R-:W-:Y:S01]  /*7b30*/  SHF.R.S32.HI R3, RZ, 0x18, R3 ;  /* 0x00000018ff037819 */ /* 0x000fe20000011403 */
[-C--:B------:R-:W-:Y:S01]  /*7b40*/  IMAD R27, R2, R40.reuse, R27 ;  /* 0x00000028021b7224 */ /* 0x080fe200078e021b */
[----:B------:R-:W-:Y:S02]  /*7b50*/  SHF.R.S32.HI R4, RZ, 0x18, R4 ;  /* 0x00000018ff047819 */ /* 0x000fe40000011404 */
[----:B------:R-:W-:Y:S01]  /*7b60*/  I2IP.S8.S32.SAT R17, R18, R17, RZ ;  /* 0x0000001112117239 */ /* 0x000fe200000014ff */
[-C--:B------:R-:W-:Y:S01]  /*7b70*/  IMAD R28, R3, R40.reuse, R28 ;  /* 0x00000028031c7224 */ /* 0x080fe200078e021c */
[----:B------:R-:W-:Y:S01]  /*7b80*/  I2IP.S8.S32.SAT R21, R22, R21, RZ ;  /* 0x0000001516157239 */ /* 0x000fe200000014ff */
[-C--:B------:R-:W-:Y:S01]  /*7b90*/  IMAD R29, R4, R40.reuse, R29 ;  /* 0x00000028041d7224 */ /* 0x080fe200078e021d */
[----:B------:R-:W-:Y:S01]  /*7ba0*/  I2IP.S8.S32.SAT R16, R16, R15, R17 ;  /* 0x0000000f10107239 */ /* 0x000fe20000001411 */
[----:B------:R-:W-:Y:S01]  /*7bb0*/  IMAD R30, R5, R40, R30 ;  /* 0x00000028051e7224 */ /* 0x000fe200078e021e */
[----:B------:R-:W-:Y:S02]  /*7bc0*/  I2IP.S8.S32.SAT R17, R20, R19, R21 ;  /* 0x0000001314117239 */ /* 0x000fe40000001415 */
[----:B------:R-:W-:Y:S02]  /*7bd0*/  I2IP.S8.S32.SAT R18, R26, R25, RZ ;  /* 0x000000191a127239 */ /* 0x000fe400000014ff */
[----:B------:R-:W-:Y:S02]  /*7be0*/  I2IP.S8.S32.SAT R19, R30, R29, RZ ;  /* 0x0000001d1e137239 */ /* 0x000fe400000014ff */
[----:B------:R-:W-:Y:S02]  /*7bf0*/  IADD3 R2, PT, PT, R69, UR44, RZ ;  /* 0x0000002c45027c10 */ /* 0x000fe4000fffe0ff */
[----:B------:R-:W-:Y:S02]  /*7c00*/  SHF.L.U32 R0, R79, 0x4, RZ ;  /* 0x000000044f007819 */ /* 0x000fe400000006ff */
[----:B------:R-:W-:Y:S02]  /*7c10*/  I2IP.S8.S32.SAT R18, R24, R23, R18 ;  /* 0x0000001718127239 */ /* 0x000fe40000001412 */
[----:B------:R-:W-:Y:S02]  /*7c20*/  I2IP.S8.S32.SAT R19, R28, R27, R19 ;  /* 0x0000001b1c137239 */ /* 0x000fe40000001413 */
[----:B------:R-:W-:Y:S02]  /*7c30*/  IADD3 R87, PT, PT, R2, R0, RZ ;  /* 0x0000000002577210 */ /* 0x000fe40007ffe0ff */
[----:B------:R-:W-:Y:S02]  /*7c40*/  LEA R3, R81, UR44, 0x3 ;  /* 0x0000002c51037c11 */ /* 0x000fe4000f8e18ff */
[----:B------:R-:W-:Y:S01]  /*7c50*/  @P6 SHF.L.U32 R4, R80, 0x1f, RZ ;  /* 0x0000001f50046819 */ /* 0x000fe200000006ff */
[----:B------:R1:W-:Y:S01]  /*7c60*/  STS.128 [R87+0x2410], R16 ;  /* 0x0024101057007388 */ /* 0x0003e20000000c00 */
[----:B------:R-:W-:Y:S01]  /*7c70*/  @!PT LDS RZ, [RZ] ;  /* 0x00000000fffff984 */ /* 0x000fe20000000800 */
[----:B------:R-:W-:Y:S01]  /*7c80*/  @!PT LDS RZ, [RZ] ;  /* 0x00000000fffff984 */ /* 0x000fe20000000800 */
[----:B------:R-:W-:Y:S01]  /*7c90*/  @!PT LDS RZ, [RZ] ;  /* 0x00000000fffff984 */ /* 0x000fe20000000800 */
[----:B------:R-:W-:Y:S01]  /*7ca0*/  @!PT LDS RZ, [RZ] ;  /* 0x00000000fffff984 */ /* 0x000fe20000000800 */
[----:B------:R2:W-:Y:S07]  /*7cb0*/  MEMBAR.ALL.CTA ;  /* 0x0000000000007992 */ /* 0x0005ee0000008000 */
[----:B--2---:R-:W2:Y:S02]  /*7cc0*/  FENCE.VIEW.ASYNC.S ;  /* 0x00000000000073c6 */ /* 0x004ea40000000000 */
[----:B--2---:R-:W-:Y:S06]  /*7cd0*/  BAR.SYNC.DEFER_BLOCKING 0x1, 0x80 ;  /* 0x0042000000007b1d */ /* 0x004fec0000010000 */
[----:B------:R-:W-:Y:S05]  /*7ce0*/  @P0 BRA `(.L_x_133) ;  /* 0x0000000000280947 */ /* 0x000fea0003800000 */
[----:B------:R-:W2:Y:S01]  /*7cf0*/  LDCU.64 UR6, c[0x0][0x348] ;  /* 0x00006900ff0677ac */ /* 0x000ea20008000a00 */
[----:B------:R-:W-:Y:S01]  /*7d00*/  UIADD3 UR4, UPT, UPT, UR44, 0x2400, URZ ;  /* 0x000024002c047890 */ /* 0x000fe2000fffe0ff */
[----:B------:R-:W-:Y:S05]  /*7d10*/  UMOV UR51, UR36 ;  /* 0x0000002400337c82 */ /* 0x000fea0008000000 */
[----:B------:R-:W-:Y:S04]  /*7d20*/  MOV R85, UR4 ;  /* 0x0000000400557c02 */ /* 0x000fe80008000f00 */
[----:B------:R-:W-:Y:S01]  /*7d30*/  R2UR UR48, R85 ;  /* 0x00000000553072ca */ /* 0x000fe200000e0000 */
[----:B--2---:R-:W-:Y:S04]  /*7d40*/  UIADD3 UR4, UP0, UPT, UR6, 0x680, URZ ;  /* 0x0000068006047890 */ /* 0x004fe8000ff1e0ff */
[----:B------:R-:W-:Y:S09]  /*7d50*/  UIADD3.X UR5, UPT, UPT, URZ, UR7, URZ, UP0, !UPT ;  /* 0x00000007ff057290 */ /* 0x000ff200087fe4ff */
[----:B------:R2:W-:Y:S01]  /*7d60*/  UTMASTG.3D [UR48], [UR4] ;  /* 0x00000030040073b5 */ /* 0x0005e20008010000 */
[----:B------:R0:W-:Y:S01]  /*7d70*/  UTMACMDFLUSH ;  /* 0x00000000000079b7 */ /* 0x0001e20000000000 */
[----:B--2---:R-:W-:Y:S04]  /*7d80*/  DEPBAR.LE SB0, 0x1 ;  /* 0x000080400000791a */ /* 0x004fe80000000000 */
.L_x_133:
[----:B------:R-:W-:Y:S05]  /*7d90*/  BSYNC.RECONVERGENT B0 ;  /* 0x0000000000007941 */ /* 0x000fea0003800200 */
.L_x_132:
[----:B------:R-:W-:Y:S06]  /*7da0*/  BAR.SYNC.DEFER_BLOCKING 0x1, 0x80 ;  /* 0x0042000000007b1d */ /* 0x000fec0000010000 */
[----:B------:R-:W2:Y:S01]  /*7db0*/  @P6 SYNCS.PHASECHK.TRANS64.TRYWAIT P0, [R3+URZ+0x220], R4 ;  /* 0x00022004030065a7 */ /* 0x000ea200080011ff */
[----:B------:R-:W-:Y:S01]  /*7dc0*/  BSSY B1, `(.L_x_134) ;  /* 0x000001f000017945 */ /* 0x000fe20003800000 */
[----:B--2---:R-:W-:Y:S03]  /*7dd0*/  @P6 SEL R56, RZ, 0x1, !P0 ;  /* 0x00000001ff386807 */ /* 0x004fe60004000000 */
[----:B------:R-:W-:Y:S05]  /*7de0*/  @!P6 BRA `(.L_x_135) ;  /* 0x000000000070e947 */ /* 0x000fea0003800000 */
[----:B------:R-:W-:Y:S01]  /*7df0*/  ISETP.NE.AND P1, PT, R57, RZ, PT ;  /* 0x000000ff3900720c */ /* 0x000fe20003f25270 */
[----:B------:R-:W-:Y:S01]  /*7e00*/  BSSY B0, `(.L_x_136) ;  /* 0x0000008000007945 */ /* 0x000fe20003800000 */
[----:B------:R-:W-:Y:S11]  /*7e10*/  ISETP.NE.AND P0, PT, R56, RZ, PT ;  /* 0x000000ff3800720c */ /* 0x000ff60003f05270 */
[----:B------:R-:W-:Y:S04]  /*7e20*/  @P1 IMAD R2, R81, 0x1000, R2 ;  /* 0x0000100051021824 */ /* 0x000fe800078e0202 */
[----:B------:R-:W-:Y:S01]  /*7e30*/  @P1 IMAD.IADD R4, R0, 0x1, R2 ;  /* 0x0000000100041824 */ /* 0x000fe200078e0202 */
[----:B------:R-:W-:Y:S06]  /*7e40*/  @P0 BRA `(.L_x_137) ;  /* 0x00000000000c0947 */ /* 0x000fec0003800000 */
[----:B------:R-:W-:Y:S04]  /*7e50*/  SHF.L.U32 R0, R80, 0x1f, RZ ;  /* 0x0000001f50007819 */ /* 0x000fe800000006ff */
[----:B------:R-:W2:Y:S02]  /*7e60*/  SYNCS.PHASECHK.TRANS64.TRYWAIT P0, [R3+URZ+0x220], R0 ;  /* 0x00022000030075a7 */ /* 0x000ea400080011ff */
[----:B--2---:R-:W-:Y:S05]  /*7e70*/  @!P0 BRA `(.L_x_138) ;  /* 0x0000002000a08947 */ /* 0x004fea0003800000 */
.L_x_137:
[----:B------:R-:W-:Y:S05]  /*7e80*/  BSYNC B0 ;  /* 0x0000000000007941 */ /* 0x000fea0003800000 */
.L_x_136:
[----:B------:R-:W-:Y:S01]  /*7e90*/  ISETP.NE.AND P0, PT, R57, RZ, PT ;  /* 0x000000ff3900720c */ /* 0x000fe20003f05270 */
[----:B--2---:R-:W-:Y:S02]  /*7ea0*/  VIADD R3, R3, 0x230 ;  /* 0x0000023003037836 */ /* 0x004fe40000000000 */
[----:B------:R-:W-:Y:S02]  /*7eb0*/  IMAD.U32 R0, RZ, RZ, UR45 ;  /* 0x0000002dff007e24 */ /* 0x000fe4000f8e00ff */
[----:B------:R-:W-:Y:S03]  /*7ec0*/  VIADD R81, R81, 0x1 ;  /* 0x0000000151517836 */ /* 0x000fe60000000000 */
[----:B------:R-:W-:Y:S05]  /*7ed0*/  PRMT R0, R0, 0x654, R3 ;  /* 0x0000065400007816 */ /* 0x000fea0000000003 */
[----:B------:R2:W3:Y:S04]  /*7ee0*/  @P0 LDS.128 R48, [R2+0x400] ;  /* 0x0004000002300984 */ /* 0x0004e80000000c00 */
        /* <DEDUP_REMOVED lines=11> */
[----:B--23--:R-:W-:Y:S02]  /*7fa0*/  LOP3.LUT R80, R80, R0, RZ, 0x3c, !PT ;  /* 0x0000000050507212 */ /* 0x00cfe400078e3cff */
.L_x_135:
[----:B------:R-:W-:Y:S05]  /*7fb0*/  BSYNC B1 ;  /* 0x0000000000017941 */ /* 0x000fea0003800000 */
.L_x_134:
[----:B------:R-:W-:Y:S05]  /*7fc0*/  VIADD R0, R39, 0x40 ;  /* 0x0000004027007836 */ /* 0x000fea0000000000 */
[----:B------:R-:W-:Y:S04]  /*7fd0*/  SHF.R.U32.HI R0, RZ, 0x15, R0 ;  /* 0x00000015ff007819 */ /* 0x000fe80000011600 */
[----:B------:R-:W-:Y:S11]  /*7fe0*/  LOP3.LUT P0, RZ, R0, 0x3, R75, 0x48, !PT ;  /* 0x0000000300ff7812 */ /* 0x000ff6000780484b */
[----:B------:R-:W-:Y:S02]  /*7ff0*/  @!UPT UIADD3 URZ, UPT, UPT, URZ, URZ, URZ ;  /* 0x000000fffffff290 */ /* 0x000fe4000fffe0ff */
[----:B------:R-:W-:Y:S05]  /*8000*/  @!P0 BRA `(.L_x_139) ;  /* 0x0000000000408947 */ /* 0x000fea0003800000 */
[----:B------:R-:W2:Y:S01]  /*8010*/  LDCU.64 UR8, c[0x4][0x70] ;  /* 0x01000e00ff0877ac */ /* 0x000ea20008000a00 */
[----:B------:R-:W-:Y:S01]  /*8020*/  MOV R3, 0x0 ;  /* 0x0000000000037802 */ /* 0x000fe20000000f00 */
[----:B------:R-:W-:Y:S02]  /*8030*/  HFMA2 R12, -RZ, RZ, 0, 5.9604644775390625e-08 ;  /* 0x00000001ff0c7431 */ /* 0x000fe400000001ff */
[----:B------:R-:W-:Y:S02]  /*8040*/  IMAD.MOV.U32 R8, RZ, RZ, 0x192 ;  /* 0x00000192ff087424 */ /* 0x000fe400078e00ff */
[----:B------:R-:W-:Y:S01]  /*8050*/  IMAD.MOV.U32 R13, RZ, RZ, RZ ;  /* 0x000000ffff0d7224 */ /* 0x000fe200078e00ff */
[----:B------:R-:W3:Y:S01]  /*8060*/  LDCU.64 UR6, c[0x4][0x78] ;  /* 0x01000f00ff0677ac */ /* 0x000ee20008000a00 */
[----:B------:R-:W1:Y:S01]  /*8070*/  LDC.64 R2, c[0x4][R3] ;  /* 0x0100000003027b82 */ /* 0x000e620000000a00 */
[----:B------:R-:W5:Y:S01]  /*8080*/  LDCU.64 UR4, c[0x4][0x10] ;  /* 0x01000200ff0477ac */ /* 0x000f620008000a00 */
[----:B--2---:R-:W-:Y:S01]  /*8090*/  MOV R5, UR9 ;  /* 0x0000000900057c02 */ /* 0x004fe20008000f00 */
[----:B------:R-:W-:Y:S01]  /*80a0*/  IMAD.U32 R4, RZ, RZ, UR8 ;  /* 0x00000008ff047e24 */ /* 0x000fe2000f8e00ff */
[----:B---3--:R-:W-:Y:S01]  /*80b0*/  MOV R7, UR7 ;  /* 0x0000000700077c02 */ /* 0x008fe20008000f00 */
[----:B------:R-:W-:Y:S01]  /*80c0*/  IMAD.U32 R6, RZ, RZ, UR6 ;  /* 0x00000006ff067e24 */ /* 0x000fe2000f8e00ff */
[----:B-----5:R-:W-:Y:S01]  /*80d0*/  MOV R11, UR5 ;  /* 0x00000005000b7c02 */ /* 0x020fe20008000f00 */
[----:B------:R-:W-:Y:S02]  /*80e0*/  IMAD.U32 R10, RZ, RZ, UR4 ;  /* 0x00000004ff0a7e24 */ /* 0x000fe4000f8e00ff */
[----:B------:R-:W-:Y:S07]  /*80f0*/  LEPC R20, `(.L_x_139) ;  /* 0x000000001014794e */ /* 0x000fee0000000000 */
[----:B-1--4-:R-:W-:Y:S05]  /*8100*/  CALL.ABS.NOINC R2 ;  /* 0x0000000002007343 */ /* 0x012fea0003c00000 */
.L_x_139:
[----:B------:R-:W-:Y:S01]  /*8110*/  ISETP.NE.AND P0, PT, R86, RZ, PT ;  /* 0x000000ff5600720c */ /* 0x000fe20003f05270 */
[----:B------:R-:W-:Y:S05]  /*8120*/  WARPSYNC.ALL ;  /* 0x0000000000007948 */ /* 0x000fea0003800000 */
[----:B------:R-:W-:Y:S01]  /*8130*/  IMAD.SHL.U32 R66, R49, 0x100, RZ ;  /* 0x0000010031427824 */ /* 0x000fe200078e00ff */
[----:B------:R-:W-:Y:S01]  /*8140*/  R2UR UR4, R39 ;  /* 0x00000000270472ca */ /* 0x000fe200000e0000 */
[----:B------:R-:W-:Y:S01]  /*8150*/  IMAD.SHL.U32 R60, R51, 0x100, RZ ;  /* 0x00000100333c7824 */ /* 0x000fe200078e00ff */
[C---:B------:R-:W-:Y:S01]  /*8160*/  SHF.L.U32 R2, R48.reuse, 0x10, RZ ;  /* 0x0000001030027819 */ /* 0x040fe200000006ff */
[----:B-1--4-:R-:W-:Y:S01]  /*8170*/  IMAD.SHL.U32 R54, R45, 0x100, RZ ;  /* 0x000001002d367824 */ /* 0x012fe200078e00ff */
[C---:B------:R-:W-:Y:S01]  /*8180*/  PRMT R0, R48.reuse, 0x8880, RZ ;  /* 0x0000888030007816 */ /* 0x040fe200000000ff */
[----:B------:R-:W-:Y:S01]  /*8190*/  BSSY.RECONVERGENT B0, `(.L_x_140) ;  /* 0x000009f000007945 */ /* 0x000fe20003800200 */
[----:B------:R-:W-:Y:S02]  /*81a0*/  SHF.L.U32 R3, R48, 0x8, RZ ;  /* 0x0000000830037819 */ /* 0x000fe400000006ff */
[----:B------:R-:W-:Y:S02]  /*81b0*/  SHF.R.S32.HI R2, RZ, 0x18, R2 ;  /* 0x00000018ff027819 */ /* 0x000fe40000011402 */
[----:B------:R-:W-:Y:S02]  /*81c0*/  PRMT R68, R49, 0x8880, RZ ;  /* 0x0000888031447816 */ /* 0x000fe400000000ff */
[----:B------:R-:W-:Y:S01]  /*81d0*/  SHF.R.S32.HI R3, RZ, 0x18, R3 ;  /* 0x00000018ff037819 */ /* 0x000fe20000011403 */
[----:B------:R-:W-:Y:S01]  /*81e0*/  LDTM.16dp32bit_t0_t15.x32 R4, tmem[UR4+0x40] ;  /* 0x00004004000479ee */ /* 0x000fe20008a80000 */
[----:B------:R-:W1:Y:S01]  /*81f0*/  LDTM.16dp32bit_t16_t31.x32 R4, tmem[UR4+0x60] ;  /* 0x00006004000479ee */ /* 0x000e620008aa0000 */
[----:B------:R-:W-:Y:S01]  /*8200*/  NOP ;  /* 0x0000000000007918 */ /* 0x000fe20000000000 */
[C---:B------:R-:W-:Y:S02]  /*8210*/  SHF.L.U32 R63, R50.reuse, 0x8, RZ ;  /* 0x00000008323f7819 */ /* 0x040fe400000006ff */
[C---:B------:R-:W-:Y:S02]  /*8220*/  PRMT R62, R51.reuse, 0x8880, RZ ;  /* 0x00008880333e7816 */ /* 0x040fe400000000ff */
[----:B------:R-:W-:Y:S02]  /*8230*/  SHF.L.U32 R61, R51, 0x10, RZ ;  /* 0x00000010333d7819 */ /* 0x000fe400000006ff */
[----:B------:R-:W-:Y:S02]  /*8240*/  R2UR UR5, R43 ;  /* 0x000000002b0572ca */ /* 0x000fe400000e0000 */
[----:B------:R-:W-:Y:S01]  /*8250*/  SHF.R.S32.HI R39, RZ, 0x18, R48 ;  /* 0x00000018ff277819 */ /* 0x000fe20000011430 */
[----:B------:R-:W-:Y:S01]  /*8260*/  IMAD.SHL.U32 R48, R47, 0x100, RZ ;  /* 0x000001002f307824 */ /* 0x000fe200078e00ff */
[----:B------:R-:W-:Y:S02]  /*8270*/  SHF.L.U32 R67, R49, 0x10, RZ ;  /* 0x0000001031437819 */ /* 0x000fe400000006ff */
[C---:B------:R-:W-:Y:S02]  /*8280*/  PRMT R65, R50.reuse, 0x8880, RZ ;  /* 0x0000888032417816 */ /* 0x040fe400000000ff */
[----:B------:R-:W-:Y:S02]  /*8290*/  SHF.R.S32.HI R41, RZ, 0x18, R49 ;  /* 0x00000018ff297819 */ /* 0x000fe40000011431 */
[----:B------:R-:W-:Y:S02]  /*82a0*/  SHF.L.U32 R64, R50, 0x10, RZ ;  /* 0x0000001032407819 */ /* 0x000fe400000006ff */
[----:B------:R-:W-:Y:S01]  /*82b0*/  SHF.R.S32.HI R42, RZ, 0x18, R50 ;  /* 0x00000018ff2a7819 */ /* 0x000fe20000011432 */
[----:B------:R-:W-:Y:S01]  /*82c0*/  UIADD3 UR4, UPT, UPT, UR5, 0x290, URZ ;  /* 0x0000029005047890 */ /* 0x000fe2000fffe0ff */
[----:B------:R-:W-:Y:S01]  /*82d0*/  PRMT R59, R44, 0x8880, RZ ;  /* 0x000088802c3b7816 */ /* 0x000fe200000000ff */
[C---:B-1----:R-:W-:Y:S02]  /*82e0*/  IMAD R4, R38.reuse, R4, RZ ;  /* 0x0000000426047224 */ /* 0x042fe400078e02ff */
[----:B------:R-:W-:Y:S01]  /*82f0*/  UPRMT UR4, UR45, 0x654, UR4 ;  /* 0x000006542d047896 */ /* 0x000fe20008000004 */
[C---:B------:R-:W-:Y:S01]  /*8300*/  IMAD R5, R38.reuse, R5, RZ ;  /* 0x0000000526057224 */ /* 0x040fe200078e02ff */
[----:B------:R-:W-:Y:S01]  /*8310*/  SHF.R.S32.HI R43, RZ, 0x18, R51 ;  /* 0x00000018ff2b7819 */ /* 0x000fe20000011433 */
[----:B------:R-:W-:Y:S01]  /*8320*/  IMAD R6, R38, R6, RZ ;  /* 0x0000000626067224 */ /* 0x000fe200078e02ff */
[----:B------:R-:W-:Y:S01]  /*8330*/  SHF.L.U32 R51, R46, 0x8, RZ ;  /* 0x000000082e337819 */ /* 0x000fe200000006ff */
[----:B------:R-:W-:Y:S01]  /*8340*/  IMAD R4, R0, R40, R4 ;  /* 0x0000002800047224 */ /* 0x000fe200078e0204 */
[----:B------:R-:W-:Y:S01]  /*8350*/  MOV R0, R68 ;  /* 0x0000004400007202 */ /* 0x000fe20000000f00 */
[----:B------:R-:W-:Y:S01]  /*8360*/  IMAD R7, R38, R7, RZ ;  /* 0x0000000726077224 */ /* 0x000fe200078e02ff */
[----:B------:R-:W-:Y:S01]  /*8370*/  SHF.L.U32 R58, R44, 0x10, RZ ;  /* 0x000000102c3a7819 */ /* 0x000fe200000006ff */
[-C--:B------:R-:W-:Y:S01]  /*8380*/  IMAD R5, R2, R40.reuse, R5 ;  /* 0x0000002802057224 */ /* 0x080fe200078e0205 */
[----:B------:R-:W-:Y:S01]  /*8390*/  SYNCS.ARRIVE.TRANS64.RED.A1T0 RZ, [UR4], RZ ;  /* 0x000000ffffff79a7 */ /* 0x000fe20008100404 */
[----:B------:R-:W-:Y:S01]  /*83a0*/  IMAD R6, R3, R40, R6 ;  /* 0x0000002803067224 */ /* 0x000fe200078e0206 */
[----:B------:R-:W-:Y:S01]  /*83b0*/  SHF.R.S32.HI R2, RZ, 0x18, R67 ;  /* 0x00000018ff027819 */ /* 0x000fe20000011443 */
[C---:B------:R-:W-:Y:S01]  /*83c0*/  IMAD R8, R38.reuse, R8, RZ ;  /* 0x0000000826087224 */ /* 0x040fe200078e02ff */
[----:B------:R-:W-:Y:S01]  /*83d0*/  SHF.R.S32.HI R3, RZ, 0x18, R66 ;  /* 0x00000018ff037819 */ /* 0x000fe20000011442 */
[-C--:B------:R-:W-:Y:S01]  /*83e0*/  IMAD R7, R39, R40.reuse, R7 ;  /* 0x0000002827077224 */ /* 0x080fe200078e0207 */
[----:B------:R-:W-:Y:S01]  /*83f0*/  MOV R39, R65 ;  /* 0x0000004100277202 */ /* 0x000fe20000000f00 */
[----:B------:R-:W-:Y:S01]  /*8400*/  IMAD R9, R38, R9, RZ ;  /* 0x0000000926097224 */ /* 0x000fe200078e02ff */
[C---:B------:R-:W-:Y:S01]  /*8410*/  PRMT R56, R45.reuse, 0x8880, RZ ;  /* 0x000088802d387816 */ /* 0x040fe200000000ff */
[----:B------:R-:W-:Y:S01]  /*8420*/  IMAD R8, R0, R40, R8 ;  /* 0x0000002800087224 */ /* 0x000fe200078e0208 */
[----:B------:R-:W-:Y:S01]  /*8430*/  SHF.L.U32 R55, R45, 0x10, RZ ;  /* 0x000000102d377819 */ /* 0x000fe200000006ff */
[----:B------:R-:W-:Y:S01]  /*8440*/  IMAD R10, R38, R10, RZ ;  /* 0x0000000a260a7224 */ /* 0x000fe200078e02ff */
[----:B------:R-:W-:Y:S01]  /*8450*/  PRMT R53, R46, 0x8880, RZ ;  /* 0x000088802e357816 */ /* 0x000fe200000000ff */
[----:B------:R-:W-:Y:S01]  /*8460*/  IMAD R9, R2, R40, R9 ;  /* 0x0000002802097224 */ /* 0x000fe200078e0209 */
[----:B------:R-:W-:Y:S01]  /*8470*/  SHF.R.S32.HI R45, RZ, 0x18, R45 ;  /* 0x00000018ff2d7819 */ /* 0x000fe2000001142d */
[----:B------:R-:W-:Y:S01]  /*8480*/  IMAD R0, R38, R20, RZ ;  /* 0x0000001426007224 */ /* 0x000fe200078e02ff */
[----:B------:R-:W-:Y:S01]  /*8490*/  SHF.L.U32 R52, R46, 0x10, RZ ;  /* 0x000000102e347819 */ /* 0x000fe200000006ff */
[C---:B------:R-:W-:Y:S01]  /*84a0*/  IMAD R11, R38.reuse, R11, RZ ;  /* 0x0000000b260b7224 */ /* 0x040fe200078e02ff */
[C---:B------:R-:W-:Y:S01]  /*84b0*/  PRMT R50, R47.reuse, 0x8880, RZ ;  /* 0x000088802f327816 */ /* 0x040fe200000000ff */
[C---:B------:R-:W-:Y:S01]  /*84c0*/  IMAD R2, R38.reuse, R21, RZ ;  /* 0x0000001526027224 */ /* 0x040fe200078e02ff */
[----:B------:R-:W-:Y:S01]  /*84d0*/  SHF.R.S32.HI R46, RZ, 0x18, R46 ;  /* 0x00000018ff2e7819 */ /* 0x000fe2000001142e */
[C---:B------:R-:W-:Y:S01]  /*84e0*/  IMAD R20, R38.reuse, R24, RZ ;  /* 0x0000001826147224 */ /* 0x040fe200078e02ff */
[----:B------:R-:W-:Y:S01]  /*84f0*/  SHF.L.U32 R49, R47, 0x10, RZ ;  /* 0x000000102f317819 */ /* 0x000fe200000006ff */
[C---:B------:R-:W-:Y:S01]  /*8500*/  IMAD R21, R38.reuse, R25, RZ ;  /* 0x0000001926157224 */ /* 0x040fe200078e02ff */
[----:B------:R-:W-:Y:S01]  /*8510*/  SHF.R.S32.HI R47, RZ, 0x18, R47 ;  /* 0x00000018ff2f7819 */ /* 0x000fe2000001142f */
[----:B------:R-:W-:Y:S01]  /*8520*/  IMAD R24, R38, R28, RZ ;  /* 0x0000001c26187224 */ /* 0x000fe200078e02ff */
[----:B------:R-:W-:Y:S01]  /*8530*/  SHF.L.U32 R57, R44, 0x8, RZ ;  /* 0x000000082c397819 */ /* 0x000fe200000006ff */
[----:B------:R-:W-:Y:S01]  /*8540*/  IMAD R10, R3, R40, R10 ;  /* 0x00000028030a7224 */ /* 0x000fe200078e020a */
[----:B------:R-:W-:Y:S01]  /*8550*/  SHF.R.S32.HI R44, RZ, 0x18, R44 ;  /* 0x00000018ff2c7819 */ /* 0x000fe2000001142c */
[----:B------:R-:W-:Y:S01]  /*8560*/  IMAD R12, R38, R12, RZ ;  /* 0x0000000c260c7224 */ /* 0x000fe200078e02ff */
[----:B------:R-:W-:Y:S01]  /*8570*/  IADD3 R36, PT, PT, R36, 0x1, RZ ;  /* 0x0000000124247810 */ /* 0x000fe20007ffe0ff */
[C---:B------:R-:W-:Y:S02]  /*8580*/  IMAD R25, R38.reuse, R29, RZ ;  /* 0x0000001d26197224 */ /* 0x040fe400078e02ff */
[C---:B------:R-:W-:Y:S01]  /*8590*/  IMAD R28, R38.reuse, R32, RZ ;  /* 0x00000020261c7224 */ /* 0x040fe200078e02ff */
[----:B------:R-:W-:Y:S01]  /*85a0*/  SHF.R.S32.HI R32, RZ, 0x18, R64 ;  /* 0x00000018ff207819 */ /* 0x000fe20000011440 */
[C---:B------:R-:W-:Y:S01]  /*85b0*/  IMAD R29, R38.reuse, R33, RZ ;  /* 0x00000021261d7224 */ /* 0x040fe200078e02ff */
[----:B------:R-:W-:Y:S01]  /*85c0*/  I2IP.S8.S32.SAT R33, R7, R6, RZ ;  /* 0x0000000607217239 */ /* 0x000fe200000014ff */
[----:B------:R-:W-:Y:S01]  /*85d0*/  IMAD R11, R41, R40, R11 ;  /* 0x00000028290b7224 */ /* 0x000fe200078e020b */
[----:B------:R-:W-:Y:S01]  /*85e0*/  SHF.R.S32.HI R6, RZ, 0x18, R63 ;  /* 0x00000018ff067819 */ /* 0x000fe2000001143f */
[C---:B------:R-:W-:Y:S01]  /*85f0*/  IMAD R13, R38.reuse, R13, RZ ;  /* 0x0000000d260d7224 */ /* 0x040fe200078e02ff */
[----:B------:R-:W-:Y:S01]  /*8600*/  MOV R7, R62 ;  /* 0x0000003e00077202 */ /* 0x000fe20000000f00 */
[C---:B------:R-:W-:Y:S02]  /*8610*/  IMAD R14, R38.reuse, R14, RZ ;  /* 0x0000000e260e7224 */ /* 0x040fe400078e02ff */
[C---:B------:R-:W-:Y:S02]  /*8620*/  IMAD R3, R38.reuse, R22, RZ ;  /* 0x0000001626037224 */ /* 0x040fe400078e02ff */
[----:B------:R-:W-:Y:S02]  /*8630*/  IMAD R12, R39, R40, R12 ;  /* 0x00000028270c7224 */ /* 0x000fe400078e020c */
[C---:B------:R-:W-:Y:S02]  /*8640*/  IMAD R22, R38.reuse, R26, RZ ;  /* 0x0000001a26167224 */ /* 0x040fe400078e02ff */
[C---:B------:R-:W-:Y:S02]  /*8650*/  IMAD R15, R38.reuse, R15, RZ ;  /* 0x0000000f260f7224 */ /* 0x040fe400078e02ff */
[----:B------:R-:W-:Y:S02]  /*8660*/  IMAD R26, R38, R30, RZ ;  /* 0x0000001e261a7224 */ /* 0x000fe400078e02ff */
[----:B------:R-:W-:Y:S02]  /*8670*/  IMAD R13, R32, R40, R13 ;  /* 0x00000028200d7224 */ /* 0x000fe400078e020d */
[C---:B------:R-:W-:Y:S01]  /*8680*/  IMAD R30, R38.reuse, R34, RZ ;  /* 0x00000022261e7224 */ /* 0x040fe200078e02ff */
[----:B------:R-:W-:Y:S01]  /*8690*/  I2IP.S8.S32.SAT R34, R11, R10, RZ ;  /* 0x0000000a0b227239 */ /* 0x000fe200000014ff */
[----:B------:R-:W-:Y:S01]  /*86a0*/  IMAD R16, R38, R16, RZ ;  /* 0x0000001026107224 */ /* 0x000fe200078e02ff */
[----:B------:R-:W-:Y:S01]  /*86b0*/  SHF.R.S32.HI R10, RZ, 0x18, R61 ;  /* 0x00000018ff0a7819 */ /* 0x000fe2000001143d */
[----:B------:R-:W-:Y:S01]  /*86c0*/  IMAD R14, R6, R40, R14 ;  /* 0x00000028060e7224 */ /* 0x000fe200078e020e */
[----:B------:R-:W-:Y:S01]  /*86d0*/  I2IP.S8.S32.SAT R61, R9, R8, R34 ;  /* 0x00000008093d7239 */ /* 0x000fe20000001422 */
[----:B------:R-:W-:Y:S01]  /*86e0*/  IMAD R17, R38, R17, RZ ;  /* 0x0000001126117224 */ /* 0x000fe200078e02ff */
[----:B------:R-:W-:Y:S01]  /*86f0*/  SHF.R.S32.HI R11, RZ, 0x18, R60 ;  /* 0x00000018ff0b7819 */ /* 0x000fe2000001143c */
[----:B------:R-:W-:Y:S01]  /*8700*/  IMAD R15, R42, R40, R15 ;  /* 0x000000282a0f7224 */ /* 0x000fe200078e020f */
[----:B------:R-:W-:Y:S01]  /*8710*/  I2IP.S8.S32.SAT R60, R5, R4, R33 ;  /* 0x00000004053c7239 */ /* 0x000fe20000001421 */
[C---:B------:R-:W-:Y:S01]  /*8720*/  IMAD R18, R38.reuse, R18, RZ ;  /* 0x0000001226127224 */ /* 0x040fe200078e02ff */
[----:B------:R-:W-:Y:S01]  /*8730*/  SHF.R.S32.HI R5, RZ, 0x18, R58 ;  /* 0x00000018ff057819 */ /* 0x000fe2000001143a */
[----:B------:R-:W-:Y:S01]  /*8740*/  IMAD R16, R7, R40, R16 ;  /* 0x0000002807107224 */ /* 0x000fe200078e0210 */
[----:B------:R-:W-:Y:S01]  /*8750*/  I2IP.S8.S32.SAT R14, R15, R14, RZ ;  /* 0x0000000e0f0e7239 */ /* 0x000fe200000014ff */
[----:B------:R-:W-:Y:S01]  /*8760*/  IMAD R19, R38, R19, RZ ;  /* 0x0000001326137224 */ /* 0x000fe200078e02ff */
[----:B------:R-:W-:Y:S01]  /*8770*/  SHF.R.S32.HI R7, RZ, 0x18, R48 ;  /* 0x00000018ff077819 */ /* 0x000fe20000011430 */
[----:B------:R-:W-:Y:S01]  /*8780*/  IMAD R17, R10, R40, R17 ;  /* 0x000000280a117224 */ /* 0x000fe200078e0211 */
[----:B------:R-:W-:Y:S01]  /*8790*/  I2IP.S8.S32.SAT R62, R13, R12, R14 ;  /* 0x0000000c0d3e7239 */ /* 0x000fe2000000140e */
[-C--:B------:R-:W-:Y:S01]  /*87a0*/  IMAD R18, R11, R40.reuse, R18 ;  /* 0x000000280b127224 */ /* 0x080fe200078e0212 */
[----:B------:R-:W-:Y:S01]  /*87b0*/  SHF.R.S32.HI R6, RZ, 0x18, R57 ;  /* 0x00000018ff067819 */ /* 0x000fe20000011439 */
[----:B------:R-:W-:Y:S02]  /*87c0*/  IMAD.MOV.U32 R4, RZ, RZ, R59 ;  /* 0x000000ffff047224 */ /* 0x000fe400078e003b */
[-C--:B------:R-:W-:Y:S02]  /*87d0*/  IMAD R19, R43, R40.reuse, R19 ;  /* 0x000000282b137224 */ /* 0x080fe400078e0213 */
[----:B------:R-:W-:Y:S01]  /*87e0*/  IMAD R0, R4, R40, R0 ;  /* 0x0000002804007224 */ /* 0x000fe200078e0200 */
[----:B------:R-:W-:Y:S01]  /*87f0*/  MOV R4, R56 ;  /* 0x0000003800047202 */ /* 0x000fe20000000f00 */
[----:B------:R-:W-:Y:S01]  /*8800*/  IMAD R23, R38, R23, RZ ;  /* 0x0000001726177224 */ /* 0x000fe200078e02ff */
[----:B------:R-:W-:Y:S01]  /*8810*/  I2IP.S8.S32.SAT R18, R19, R18, RZ ;  /* 0x0000001213127239 */ /* 0x000fe200000014ff */
[-C--:B------:R-:W-:Y:S01]  /*8820*/  IMAD R2, R5, R40.reuse, R2 ;  /* 0x0000002805027224 */ /* 0x080fe200078e0202 */
[----:B------:R-:W-:Y:S01]  /*8830*/  SHF.R.S32.HI R5, RZ, 0x18, R55 ;  /* 0x00000018ff057819 */ /* 0x000fe20000011437 */
[----:B------:R-:W-:Y:S01]  /*8840*/  IMAD R3, R6, R40, R3 ;  /* 0x0000002806037224 */ /* 0x000fe200078e0203 */
[----:B------:R-:W-:Y:S01]  /*8850*/  I2IP.S8.S32.SAT R63, R17, R16, R18 ;  /* 0x00000010113f7239 */ /* 0x000fe20000001412 */
[-C--:B------:R-:W-:Y:S01]  /*8860*/  IMAD R23, R44, R40.reuse, R23 ;  /* 0x000000282c177224 */ /* 0x080fe200078e0217 */
[----:B------:R-:W-:Y:S01]  /*8870*/  SHF.R.S32.HI R6, RZ, 0x18, R54 ;  /* 0x00000018ff067819 */ /* 0x000fe20000011436 */
[-C--:B------:R-:W-:Y:S01]  /*8880*/  IMAD R20, R4, R40.reuse, R20 ;  /* 0x0000002804147224 */ /* 0x080fe200078e0214 */
[----:B------:R-:W-:Y:S01]  /*8890*/  MOV R4, R53 ;  /* 0x0000003500047202 */ /* 0x000fe20000000f00 */
[----:B------:R1:W-:Y:S01]  /*88a0*/  STS.128 [R69+UR44+0x3400], R60 ;  /* 0x0034003c45007988 */ /* 0x0003e20008000c2c */
[----:B------:R-:W-:Y:S01]  /*88b0*/  IMAD R27, R38, R27, RZ ;  /* 0x0000001b261b7224 */ /* 0x000fe200078e02ff */
[----:B------:R-:W-:Y:S01]  /*88c0*/  I2IP.S8.S32.SAT R3, R23, R3, RZ ;  /* 0x0000000317037239 */ /* 0x000fe200000014ff */
[-C--:B------:R-:W-:Y:S01]  /*88d0*/  IMAD R21, R5, R40.reuse, R21 ;  /* 0x0000002805157224 */ /* 0x080fe200078e0215 */
[----:B------:R-:W-:Y:S01]  /*88e0*/  SHF.R.S32.HI R5, RZ, 0x18, R52 ;  /* 0x00000018ff057819 */ /* 0x000fe20000011434 */
[-C--:B------:R-:W-:Y:S01]  /*88f0*/  IMAD R22, R6, R40.reuse, R22 ;  /* 0x0000002806167224 */ /* 0x080fe200078e0216 */
[----:B------:R-:W-:Y:S01]  /*8900*/  SHF.R.S32.HI R6, RZ, 0x18, R49 ;  /* 0x00000018ff067819 */ /* 0x000fe20000011431 */
[-C--:B------:R-:W-:Y:S02]  /*8910*/  IMAD R27, R45, R40.reuse, R27 ;  /* 0x000000282d1b7224 */ /* 0x080fe400078e021b */
[-C--:B------:R-:W-:Y:S01]  /*8920*/  IMAD R24, R4, R40.reuse, R24 ;  /* 0x0000002804187224 */ /* 0x080fe200078e0218 */
[----:B------:R-:W-:Y:S01]  /*8930*/  SHF.R.S32.HI R4, RZ, 0x18, R51 ;  /* 0x00000018ff047819 */ /* 0x000fe20000011433 */
[----:B------:R-:W-:Y:S01]  /*8940*/  IMAD R25, R5, R40, R25 ;  /* 0x0000002805197224 */ /* 0x000fe200078e0219 */
[----:B------:R-:W-:Y:S01]  /*8950*/  MOV R5, R50 ;  /* 0x0000003200057202 */ /* 0x000fe20000000f00 */
[----:B------:R-:W-:Y:S02]  /*8960*/  IMAD R31, R38, R31, RZ ;  /* 0x0000001f261f7224 */ /* 0x000fe400078e02ff */
[----:B------:R-:W-:Y:S01]  /*8970*/  IMAD R26, R4, R40, R26 ;  /* 0x00000028041a7224 */ /* 0x000fe200078e021a */
[----:B------:R-:W-:Y:S01]  /*8980*/  I2IP.S8.S32.SAT R4, R2, R0, R3 ;  /* 0x0000000002047239 */ /* 0x000fe20000001403 */
[-C--:B------:R-:W-:Y:S02]  /*8990*/  IMAD R31, R46, R40.reuse, R31 ;  /* 0x000000282e1f7224 */ /* 0x080fe400078e021f */
[----:B------:R-:W-:Y:S01]  /*89a0*/  IMAD R28, R5, R40, R28 ;  /* 0x00000028051c7224 */ /* 0x000fe200078e021c */
[----:B------:R-:W-:Y:S01]  /*89b0*/  I2IP.S8.S32.SAT R5, R27, R22, RZ ;  /* 0x000000161b057239 */ /* 0x000fe200000014ff */
[----:B------:R-:W-:Y:S01]  /*89c0*/  IMAD R29, R6, R40, R29 ;  /* 0x00000028061d7224 */ /* 0x000fe200078e021d */
[----:B------:R-:W-:Y:S01]  /*89d0*/  I2IP.S8.S32.SAT R6, R31, R26, RZ ;  /* 0x0000001a1f067239 */ /* 0x000fe200000014ff */
[----:B------:R-:W-:Y:S01]  /*89e0*/  IMAD R35, R38, R35, RZ ;  /* 0x0000002326237224 */ /* 0x000fe200078e02ff */
[----:B------:R-:W-:Y:S01]  /*89f0*/  I2IP.S8.S32.SAT R5, R21, R20, R5 ;  /* 0x0000001415057239 */ /* 0x000fe20000001405 */
[----:B------:R-:W-:Y:S01]  /*8a00*/  IMAD R30, R7, R40, R30 ;  /* 0x00000028071e7224 */ /* 0x000fe200078e021e */
[----:B------:R-:W-:Y:S01]  /*8a10*/  I2IP.S8.S32.SAT R6, R25, R24, R6 ;  /* 0x0000001819067239 */ /* 0x000fe20000001406 */
[----:B------:R-:W-:Y:S05]  /*8a20*/  IMAD R35, R47, R40, R35 ;  /* 0x000000282f237224 */ /* 0x000fea00078e0223 */
[----:B------:R-:W-:Y:S04]  /*8a30*/  I2IP.S8.S32.SAT R7, R35, R30, RZ ;  /* 0x0000001e23077239 */ /* 0x000fe800000014ff */
[----:B------:R-:W-:Y:S05]  /*8a40*/  I2IP.S8.S32.SAT R7, R29, R28, R7 ;  /* 0x0000001c1d077239 */ /* 0x000fea0000001407 */
        /* <DEDUP_REMOVED lines=10> */
[----:B------:R-:W-:Y:S02]  /*8af0*/  UIADD3 UR9, UPT, UPT, UR49, 0x40, URZ ;  /* 0x0000004031097890 */ /* 0x000fe4000fffe0ff */
[----:B------:R-:W-:Y:S01]  /*8b00*/  UIADD3 UR8, UPT, UPT, UR44, 0x3400, URZ ;  /* 0x000034002c087890 */ /* 0x000fe2000fffe0ff */
[----:B------:R-:W-:Y:S01]  /*8b10*/  UMOV UR10, UR50 ;  /* 0x00000032000a7c82 */ /* 0x000fe20008000000 */
[----:B------:R-:W-:Y:S01]  /*8b20*/  UMOV UR11, UR36 ;  /* 0x00000024000b7c82 */ /* 0x000fe20008000000 */
[----:B--2---:R-:W-:Y:S04]  /*8b30*/  UIADD3 UR4, UP0, UPT, UR6, 0x680, URZ ;  /* 0x0000068006047890 */ /* 0x004fe8000ff1e0ff */
[----:B------:R-:W-:Y:S09]  /*8b40*/  UIADD3.X UR5, UPT, UPT, URZ, UR7, URZ, UP0, !UPT ;  /* 0x00000007ff057290 */ /* 0x000ff200087fe4ff */
[----:B------:R2:W-:Y:S01]  /*8b50*/  UTMASTG.3D [UR8], [UR4] ;  /* 0x00000008040073b5 */ /* 0x0005e20008010000 */
[----:B------:R0:W-:Y:S01]  /*8b60*/  UTMACMDFLUSH ;  /* 0x00000000000079b7 */ /* 0x0001e20000000000 */
[----:B--2---:R-:W-:Y:S04]  /*8b70*/  DEPBAR.LE SB0, 0x1 ;  /* 0x000080400000791a */ /* 0x004fe80000000000 */
.L_x_141:
[----:B------:R-:W-:Y:S05]  /*8b80*/  BSYNC.RECONVERGENT B0 ;  /* 0x0000000000007941 */ /* 0x000fea0003800200 */
.L_x_140:
[----:B------:R-:W-:Y:S01]  /*8b90*/  R2UR UR4, R76 ;  /* 0x000000004c0472ca */ /* 0x000fe200000e0000 */
[----:B------:R-:W-:Y:S01]  /*8ba0*/  BAR.SYNC.DEFER_BLOCKING 0x1, 0x80 ;  /* 0x0042000000007b1d */ /* 0x000fe20000010000 */
[----:B------:R-:W-:Y:S01]  /*8bb0*/  ISETP.NE.AND P0, PT, R78, 0x2, PT ;  /* 0x000000024e00780c */ /* 0x000fe20003f05270 */
[----:B------:R-:W-:Y:S01]  /*8bc0*/  UISETP.NE.AND UP0, UPT, UR46, URZ, UPT ;  /* 0x000000ff2e00728c */ /* 0x000fe2000bf05270 */
[----:B------:R-:W-:Y:S01]  /*8bd0*/  ISETP.NE.AND P1, PT, R36, 0x4, PT ;  /* 0x000000042400780c */ /* 0x000fe20003f25270 */
[----:B------:R-:W-:Y:S01]  /*8be0*/  UIADD3 UR20, UPT, UPT, UR37, UR63, URZ ;  /* 0x0000003f25147290 */ /* 0x000fe2000fffe0ff */
[----:B------:R-:W-:Y:S02]  /*8bf0*/  SEL R2, RZ, 0x1, P0 ;  /* 0x00000001ff027807 */ /* 0x000fe40000000000 */
[----:B------:R-:W-:Y:S02]  /*8c00*/  SEL R0, RZ, 0x1, P1 ;  /* 0x00000001ff007807 */ /* 0x000fe40000800000 */
[----:B------:R-:W-:Y:S02]  /*8c10*/  LOP3.LUT R82, R82, R2, RZ, 0x3c, !PT ;  /* 0x0000000252527212 */ /* 0x000fe400078e3cff */
[----:B------:R-:W-:Y:S01]  /*8c20*/  LOP3.LUT R83, R83, R0, RZ, 0x3c, !PT ;  /* 0x0000000053537212 */ /* 0x000fe200078e3cff */
[----:B------:R-:W-:Y:S01]  /*8c30*/  UIADD3 UR16, UPT, UPT, UR38, UR4, URZ ;  /* 0x0000000426107290 */ /* 0x000fe2000fffe0ff */
[----:B------:R-:W-:Y:S02]  /*8c40*/  SEL R78, R78, RZ, P0 ;  /* 0x000000ff4e4e7207 */ /* 0x000fe40000000000 */
[----:B------:R-:W-:Y:S01]  /*8c50*/  SEL R36, R36, RZ, P1 ;  /* 0x000000ff24247207 */ /* 0x000fe20000800000 */
[----:B------:R-:W-:Y:S01]  /*8c60*/  UMOV UR36, UR59 ;  /* 0x0000003b00247c82 */ /* 0x000fe20008000000 */
[----:B------:R-:W-:Y:S07]  /*8c70*/  BRA.U UP0, `(.L_x_142) ;  /* 0xffffffd500787547 */ /* 0x000fee000b83ffff */
[----:B------:R-:W-:Y:S05]  /*8c80*/  EXIT ;  /* 0x000000000000794d */ /* 0x000fea0003800000 */
.L_x_25:
[----:B--2---:R2:W3:Y:S02]  /*8c90*/  SYNCS.PHASECHK.TRANS64.TRYWAIT P0, [R0+URZ+0x2c0], R2 ;  /* 0x0002c002000075a7 */ /* 0x0044e400080011ff */
[----:B---3--:R-:W-:Y:S05]  /*8ca0*/  @!P0 NANOSLEEP.SYNCS 0x989680 ;  /* 0x009896800000895d */ /* 0x008fea0003900000 */
[----:B------:R-:W3:Y:S02]  /*8cb0*/  @!P0 SYNCS.PHASECHK.TRANS64 P0, [R0+URZ+0x2c0], R2 ;  /* 0x0002c002000085a7 */ /* 0x000ee400080010ff */
[----:B---3--:R-:W-:Y:S05]  /*8cc0*/  @!P0 BRA `(.L_x_25) ;  /* 0xfffffffc00f08947 */ /* 0x008fea000383ffff */
[----:B------:R-:W-:Y:S05]  /*8cd0*/  BRA `(.L_x_143) ;  /* 0xffffff8c00fc7947 */ /* 0x000fea000383ffff */
.L_x_28:
[----:B-1----:R-:W-:-:S07]  /*8ce0*/  MOV R0, UR33 ;  /* 0x0000002100007c02 */ /* 0x002fce0008000f00 */
.L_x_144:
[----:B-1----:R1:W2:Y:S02]  /*8cf0*/  SYNCS.PHASECHK.TRANS64.TRYWAIT P0, [R0+URZ+0x110], R3 ;  /* 0x00011003000075a7 */ /* 0x0022a400080011ff */
[----:B--2---:R-:W-:Y:S05]  /*8d00*/  @!P0 NANOSLEEP.SYNCS 0x989680 ;  /* 0x009896800000895d */ /* 0x004fea0003900000 */
[----:B------:R-:W2:Y:S02]  /*8d10*/  @!P0 SYNCS.PHASECHK.TRANS64 P0, [R0+URZ+0x110], R3 ;  /* 0x00011003000085a7 */ /* 0x000ea400080010ff */
[----:B--2---:R-:W-:Y:S05]  /*8d20*/  @!P0 BRA `(.L_x_144) ;  /* 0xfffffffc00f08947 */ /* 0x004fea000383ffff */
[----:B------:R-:W-:Y:S05]  /*8d30*/  BRA `(.L_x_27) ;  /* 0xffffff9000447947 */ /* 0x000fea000383ffff */
.L_x_35:
[----:B-1----:R-:W-:-:S07]  /*8d40*/  MOV R0, UR17 ;  /* 0x0000001100007c02 */ /* 0x002fce0008000f00 */
.L_x_145:
[----:B-1----:R1:W2:Y:S02]  /*8d50*/  SYNCS.PHASECHK.TRANS64.TRYWAIT P0, [R0+URZ+0x110], R3 ;  /* 0x00011003000075a7 */ /* 0x0022a400080011ff */
[----:B--2---:R-:W-:Y:S05]  /*8d60*/  @!P0 NANOSLEEP.SYNCS 0x989680 ;  /* 0x009896800000895d */ /* 0x004fea0003900000 */
[----:B------:R-:W2:Y:S02]  /*8d70*/  @!P0 SYNCS.PHASECHK.TRANS64 P0, [R0+URZ+0x110], R3 ;  /* 0x00011003000085a7 */ /* 0x000ea400080010ff */
[----:B--2---:R-:W-:Y:S05]  /*8d80*/  @!P0 BRA `(.L_x_145) ;  /* 0xfffffffc00f08947 */ /* 0x004fea000383ffff */
[----:B------:R-:W-:Y:S05]  /*8d90*/  BRA `(.L_x_34) ;  /* 0xffffff9400007947 */ /* 0x000fea000383ffff */
.L_x_40:
[----:B-1----:R1:W2:Y:S02]  /*8da0*/  SYNCS.PHASECHK.TRANS64.TRYWAIT P0, [R3+URZ+0x250], R0 ;  /* 0x00025000030075a7 */ /* 0x0022a400080011ff */
[----:B--2---:R-:W-:Y:S05]  /*8db0*/  @!P0 NANOSLEEP.SYNCS 0x989680 ;  /* 0x009896800000895d */ /* 0x004fea0003900000 */
[----:B------:R-:W2:Y:S02]  /*8dc0*/  @!P0 SYNCS.PHASECHK.TRANS64 P0, [R3+URZ+0x250], R0 ;  /* 0x00025000030085a7 */ /* 0x000ea400080010ff */
[----:B--2---:R-:W-:Y:S05]  /*8dd0*/  @!P0 BRA `(.L_x_40) ;  /* 0xfffffffc00f08947 */ /* 0x004fea000383ffff */
[----:B------:R-:W-:Y:S05]  /*8de0*/  BRA `(.L_x_146) ;  /* 0xffffff9400a47947 */ /* 0x000fea000383ffff */
.L_x_44:
[----:B------:R-:W-:-:S07]  /*8df0*/  MOV R0, UR4 ;  /* 0x0000000400007c02 */ /* 0x000fce0008000f00 */
.L_x_147:
[----:B-1----:R1:W2:Y:S02]  /*8e00*/  SYNCS.PHASECHK.TRANS64.TRYWAIT P0, [R0+URZ], R2 ;  /* 0x00000002000075a7 */ /* 0x0022a400080011ff */
[----:B--2---:R-:W-:Y:S05]  /*8e10*/  @!P0 NANOSLEEP.SYNCS 0x989680 ;  /* 0x009896800000895d */ /* 0x004fea0003900000 */
[----:B------:R-:W2:Y:S02]  /*8e20*/  @!P0 SYNCS.PHASECHK.TRANS64 P0, [R0+URZ], R2 ;  /* 0x00000002000085a7 */ /* 0x000ea400080010ff */
[----:B--2---:R-:W-:Y:S05]  /*8e30*/  @!P0 BRA `(.L_x_147) ;  /* 0xfffffffc00f08947 */ /* 0x004fea000383ffff */
[----:B------:R-:W-:Y:S05]  /*8e40*/  BRA `(.L_x_148) ;  /* 0xffffff9c004c7947 */ /* 0x000fea000383ffff */
.L_x_45:
[----:B------:R-:W-:-:S07]  /*8e50*/  MOV R0, UR5 ;  /* 0x0000000500007c02 */ /* 0x000fce0008000f00 */
.L_x_149:
[----:B-1----:R1:W2:Y:S02]  /*8e60*/  SYNCS.PHASECHK.TRANS64.TRYWAIT P0, [R0+URZ], R3 ;  /* 0x00000003000075a7 */ /* 0x0022a400080011ff */
[----:B--2---:R-:W-:Y:S05]  /*8e70*/  @!P0 NANOSLEEP.SYNCS 0x989680 ;  /* 0x009896800000895d */ /* 0x004fea0003900000 */
[----:B------:R-:W2:Y:S02]  /*8e80*/  @!P0 SYNCS.PHASECHK.TRANS64 P0, [R0+URZ], R3 ;  /* 0x00000003000085a7 */ /* 0x000ea400080010ff */
[----:B--2---:R-:W-:Y:S05]  /*8e90*/  @!P0 BRA `(.L_x_149) ;  /* 0xfffffffc00f08947 */ /* 0x004fea000383ffff */
[----:B------:R-:W-:Y:S05]  /*8ea0*/  BRA `(.L_x_150) ;  /* 0xffffff9c00587947 */ /* 0x000fea000383ffff */
.L_x_46:
[----:B------:R-:W-:-:S07]  /*8eb0*/  MOV R0, UR5 ;  /* 0x0000000500007c02 */ /* 0x000fce0008000f00 */
.L_x_151:
[----:B-1----:R1:W2:Y:S02]  /*8ec0*/  SYNCS.PHASECHK.TRANS64.TRYWAIT P0, [R0+URZ], R3 ;  /* 0x00000003000075a7 */ /* 0x0022a400080011ff */
[----:B--2---:R-:W-:Y:S05]  /*8ed0*/  @!P0 NANOSLEEP.SYNCS 0x989680 ;  /* 0x009896800000895d */ /* 0x004fea0003900000 */
[----:B------:R-:W2:Y:S02]  /*8ee0*/  @!P0 SYNCS.PHASECHK.TRANS64 P0, [R0+URZ], R3 ;  /* 0x00000003000085a7 */ /* 0x000ea400080010ff */
[----:B--2---:R-:W-:Y:S05]  /*8ef0*/  @!P0 BRA `(.L_x_151) ;  /* 0xfffffffc00f08947 */ /* 0x004fea000383ffff */
[----:B------:R-:W-:Y:S05]  /*8f00*/  BRA `(.L_x_152) ;  /* 0xffffff9c00647947 */ /* 0x000fea000383ffff */
.L_x_47:
[----:B------:R-:W-:-:S07]  /*8f10*/  MOV R0, UR5 ;  /* 0x0000000500007c02 */ /* 0x000fce0008000f00 */
.L_x_153:
[----:B-1----:R1:W2:Y:S02]  /*8f20*/  SYNCS.PHASECHK.TRANS64.TRYWAIT P0, [R0+URZ], R3 ;  /* 0x00000003000075a7 */ /* 0x0022a400080011ff */
[----:B--2---:R-:W-:Y:S05]  /*8f30*/  @!P0 NANOSLEEP.SYNCS 0x989680 ;  /* 0x009896800000895d */ /* 0x004fea0003900000 */
[----:B------:R-:W2:Y:S02]  /*8f40*/  @!P0 SYNCS.PHASECHK.TRANS64 P0, [R0+URZ], R3 ;  /* 0x00000003000085a7 */ /* 0x000ea400080010ff */
[----:B--2---:R-:W-:Y:S05]  /*8f50*/  @!P0 BRA `(.L_x_153) ;  /* 0xfffffffc00f08947 */ /* 0x004fea000383ffff */
[----:B------:R-:W-:Y:S05]  /*8f60*/  BRA `(.L_x_154) ;  /* 0xffffff9c00707947 */ /* 0x000fea000383ffff */
.L_x_48:
[----:B------:R-:W-:-:S07]  /*8f70*/  MOV R0, UR5 ;  /* 0x0000000500007c02 */ /* 0x000fce0008000f00 */
.L_x_155:
[----:B-1----:R1:W2:Y:S02]  /*8f80*/  SYNCS.PHASECHK.TRANS64.TRYWAIT P0, [R0+URZ], R3 ;  /* 0x00000003000075a7 */ /* 0x0022a400080011ff */
[----:B--2---:R-:W-:Y:S05]  /*8f90*/  @!P0 NANOSLEEP.SYNCS 0x989680 ;  /* 0x009896800000895d */ /* 0x004fea0003900000 */
[----:B------:R-:W2:Y:S02]  /*8fa0*/  @!P0 SYNCS.PHASECHK.TRANS64 P0, [R0+URZ], R3 ;  /* 0x00000003000085a7 */ /* 0x000ea400080010ff */
[----:B--2---:R-:W-:Y:S05]  /*8fb0*/  @!P0 BRA `(.L_x_155) ;  /* 0xfffffffc00f08947 */ /* 0x004fea000383ffff */
[----:B------:R-:W-:Y:S05]  /*8fc0*/  BRA `(.L_x_156) ;  /* 0xffffff9c007c7947 */ /* 0x000fea000383ffff */
.L_x_49:
[----:B------:R-:W-:-:S07]  /*8fd0*/  MOV R0, UR5 ;  /* 0x0000000500007c02 */ /* 0x000fce0008000f00 */
.L_x_157:
[----:B-1----:R1:W2:Y:S02]  /*8fe0*/  SYNCS.PHASECHK.TRANS64.TRYWAIT P0, [R0+URZ], R3 ;  /* 0x00000003000075a7 */ /* 0x0022a400080011ff */
[----:B--2---:R-:W-:Y:S05]  /*8ff0*/  @!P0 NANOSLEEP.SYNCS 0x989680 ;  /* 0x009896800000895d */ /* 0x004fea0003900000 */
[----:B------:R-:W2:Y:S02]  /*9000*/  @!P0 SYNCS.PHASECHK.TRANS64 P0, [R0+URZ], R3 ;  /* 0x00000003000085a7 */ /* 0x000ea400080010ff */
[----:B--2---:R-:W-:Y:S05]  /*9010*/  @!P0 BRA `(.L_x_157) ;  /* 0xfffffffc00f08947 */ /* 0x004fea000383ffff */
[----:B------:R-:W-:Y:S05]  /*9020*/  BRA `(.L_x_158) ;  /* 0xffffff9c00887947 */ /* 0x000fea000383ffff */
.L_x_50:
[----:B------:R-:W-:-:S07]  /*9030*/  MOV R0, UR5 ;  /* 0x0000000500007c02 */ /* 0x000fce0008000f00 */
.L_x_159:
[----:B-1----:R1:W2:Y:S02]  /*9040*/  SYNCS.PHASECHK.TRANS64.TRYWAIT P0, [R0+URZ], R3 ;  /* 0x00000003000075a7 */ /* 0x0022a400080011ff */
[----:B--2---:R-:W-:Y:S05]  /*9050*/  @!P0 NANOSLEEP.SYNCS 0x989680 ;  /* 0x009896800000895d */ /* 0x004fea0003900000 */
[----:B------:R-:W2:Y:S02]  /*9060*/  @!P0 SYNCS.PHASECHK.TRANS64 P0, [R0+URZ], R3 ;  /* 0x00000003000085a7 */ /* 0x000ea400080010ff */
[----:B--2---:R-:W-:Y:S05]  /*9070*/  @!P0 BRA `(.L_x_159) ;  /* 0xfffffffc00f08947 */ /* 0x004fea000383ffff */
[----:B------:R-:W-:Y:S05]  /*9080*/  BRA `(.L_x_160) ;  /* 0xffffff9c00947947 */ /* 0x000fea000383ffff */
.L_x_51:
[----:B------:R-:W-:-:S07]  /*9090*/  MOV R0, UR5 ;  /* 0x0000000500007c02 */ /* 0x000fce0008000f00 */
.L_x_161:
[----:B-1----:R1:W2:Y:S02]  /*90a0*/  SYNCS.PHASECHK.TRANS64.TRYWAIT P0, [R0+URZ], R3 ;  /* 0x00000003000075a7 */ /* 0x0022a400080011ff */
[----:B--2---:R-:W-:Y:S05]  /*90b0*/  @!P0 NANOSLEEP.SYNCS 0x989680 ;  /* 0x009896800000895d */ /* 0x004fea0003900000 */
[----:B------:R-:W2:Y:S02]  /*90c0*/  @!P0 SYNCS.PHASECHK.TRANS64 P0, [R0+URZ], R3 ;  /* 0x00000003000085a7 */ /* 0x000ea400080010ff */
[----:B--2---:R-:W-:Y:S05]  /*90d0*/  @!P0 BRA `(.L_x_161) ;  /* 0xfffffffc00f08947 */ /* 0x004fea000383ffff */
[----:B------:R-:W-:Y:S05]  /*90e0*/  BRA `(.L_x_162) ;  /* 0xffffff9c00a07947 */ /* 0x000fea000383ffff */
.L_x_52:
[----:B------:R-:W-:-:S07]  /*90f0*/  MOV R0, UR5 ;  /* 0x0000000500007c02 */ /* 0x000fce0008000f00 */
.L_x_163:
[----:B-1----:R1:W2:Y:S02]  /*9100*/  SYNCS.PHASECHK.TRANS64.TRYWAIT P0, [R0+URZ], R3 ;  /* 0x00000003000075a7 */ /* 0x0022a400080011ff */
[----:B--2---:R-:W-:Y:S05]  /*9110*/  @!P0 NANOSLEEP.SYNCS 0x989680 ;  /* 0x009896800000895d */ /* 0x004fea0003900000 */
[----:B------:R-:W2:Y:S02]  /*9120*/  @!P0 SYNCS.PHASECHK.TRANS64 P0, [R0+URZ], R3 ;  /* 0x00000003000085a7 */ /* 0x000ea400080010ff */
[----:B--2---:R-:W-:Y:S05]  /*9130*/  @!P0 BRA `(.L_x_163) ;  /* 0xfffffffc00f08947 */ /* 0x004fea000383ffff */
[----:B------:R-:W-:Y:S05]  /*9140*/  BRA `(.L_x_164) ;  /* 0xffffff9c00ac7947 */ /* 0x000fea000383ffff */
.L_x_53:
[----:B------:R-:W-:-:S07]  /*9150*/  MOV R0, UR5 ;  /* 0x0000000500007c02 */ /* 0x000fce0008000f00 */
.L_x_165:
[----:B-1----:R1:W2:Y:S02]  /*9160*/  SYNCS.PHASECHK.TRANS64.TRYWAIT P0, [R0+URZ], R3 ;  /* 0x00000003000075a7 */ /* 0x0022a400080011ff */
[----:B--2---:R-:W-:Y:S05]  /*9170*/  @!P0 NANOSLEEP.SYNCS 0x989680 ;  /* 0x009896800000895d */ /* 0x004fea0003900000 */
[----:B------:R-:W2:Y:S02]  /*9180*/  @!P0 SYNCS.PHASECHK.TRANS64 P0, [R0+URZ], R3 ;  /* 0x00000003000085a7 */ /* 0x000ea400080010ff */
[----:B--2---:R-:W-:Y:S05]  /*9190*/  @!P0 BRA `(.L_x_165) ;  /* 0xfffffffc00f08947 */ /* 0x004fea000383ffff */
[----:B------:R-:W-:Y:S05]  /*91a0*/  BRA `(.L_x_166) ;  /* 0xffffff9c00b87947 */ /* 0x000fea000383ffff */
.L_x_54:
[----:B------:R-:W-:-:S07]  /*91b0*/  MOV R0, UR5 ;  /* 0x0000000500007c02 */ /* 0x000fce0008000f00 */
.L_x_167:
[----:B-1----:R1:W2:Y:S02]  /*91c0*/  SYNCS.PHASECHK.TRANS64.TRYWAIT P0, [R0+URZ], R3 ;  /* 0x00000003000075a7 */ /* 0x0022a400080011ff */
[----:B--2---:R-:W-:Y:S05]  /*91d0*/  @!P0 NANOSLEEP.SYNCS 0x989680 ;  /* 0x009896800000895d */ /* 0x004fea0003900000 */
[----:B------:R-:W2:Y:S02]  /*91e0*/  @!P0 SYNCS.PHASECHK.TRANS64 P0, [R0+URZ], R3 ;  /* 0x00000003000085a7 */ /* 0x000ea400080010ff */
[----:B--2---:R-:W-:Y:S05]  /*91f0*/  @!P0 BRA `(.L_x_167) ;  /* 0xfffffffc00f08947 */ /* 0x004fea000383ffff */
[----:B------:R-:W-:Y:S05]  /*9200*/  BRA `(.L_x_168) ;  /* 0xffffff9c00c47947 */ /* 0x000fea000383ffff */
.L_x_55:
[----:B------:R-:W-:-:S07]  /*9210*/  MOV R0, UR5 ;  /* 0x0000000500007c02 */ /* 0x000fce0008000f00 */
.L_x_169:
[----:B-1----:R1:W2:Y:S02]  /*9220*/  SYNCS.PHASECHK.TRANS64.TRYWAIT P0, [R0+URZ], R3 ;  /* 0x00000003000075a7 */ /* 0x0022a400080011ff */
[----:B--2---:R-:W-:Y:S05]  /*9230*/  @!P0 NANOSLEEP.SYNCS 0x989680 ;  /* 0x009896800000895d */ /* 0x004fea0003900000 */
[----:B------:R-:W2:Y:S02]  /*9240*/  @!P0 SYNCS.PHASECHK.TRANS64 P0, [R0+URZ], R3 ;  /* 0x00000003000085a7 */ /* 0x000ea400080010ff */
[----:B--2---:R-:W-:Y:S05]  /*9250*/  @!P0 BRA `(.L_x_169) ;  /* 0xfffffffc00f08947 */ /* 0x004fea000383ffff */
[----:B------:R-:W-:Y:S05]  /*9260*/  BRA `(.L_x_170) ;  /* 0xffffff9c00d07947 */ /* 0x000fea000383ffff */
.L_x_56:
[----:B------:R-:W-:-:S07]  /*9270*/  MOV R0, UR5 ;  /* 0x0000000500007c02 */ /* 0x000fce0008000f00 */
.L_x_171:
[----:B-1----:R1:W2:Y:S02]  /*9280*/  SYNCS.PHASECHK.TRANS64.TRYWAIT P0, [R0+URZ], R3 ;  /* 0x00000003000075a7 */ /* 0x0022a400080011ff */
[----:B--2---:R-:W-:Y:S05]  /*9290*/  @!P0 NANOSLEEP.SYNCS 0x989680 ;  /* 0x009896800000895d */ /* 0x004fea0003900000 */
[----:B------:R-:W2:Y:S02]  /*92a0*/  @!P0 SYNCS.PHASECHK.TRANS64 P0, [R0+URZ], R3 ;  /* 0x00000003000085a7 */ /* 0x000ea400080010ff */
[----:B--2---:R-:W-:Y:S05]  /*92b0*/  @!P0 BRA `(.L_x_171) ;  /* 0xfffffffc00f08947 */ /* 0x004fea000383ffff */
[----:B------:R-:W-:Y:S05]  /*92c0*/  BRA `(.L_x_172) ;  /* 0xffffff9c00dc7947 */ /* 0x000fea000383ffff */
.L_x_57:
[----:B------:R-:W-:-:S07]  /*92d0*/  MOV R0, UR5 ;  /* 0x0000000500007c02 */ /* 0x000fce0008000f00 */
.L_x_173:
[----:B-1----:R1:W2:Y:S02]  /*92e0*/  SYNCS.PHASECHK.TRANS64.TRYWAIT P0, [R0+URZ], R3 ;  /* 0x00000003000075a7 */ /* 0x0022a400080011ff */
[----:B--2---:R-:W-:Y:S05]  /*92f0*/  @!P0 NANOSLEEP.SYNCS 0x989680 ;  /* 0x009896800000895d */ /* 0x004fea0003900000 */
[----:B------:R-:W2:Y:S02]  /*9300*/  @!P0 SYNCS.PHASECHK.TRANS64 P0, [R0+URZ], R3 ;  /* 0x00000003000085a7 */ /* 0x000ea400080010ff */
[----:B--2---:R-:W-:Y:S05]  /*9310*/  @!P0 BRA `(.L_x_173) ;  /* 0xfffffffc00f08947 */ /* 0x004fea000383ffff */
[----:B------:R-:W-:Y:S05]  /*9320*/  BRA `(.L_x_174) ;  /* 0xffffff9c00e87947 */ /* 0x000fea000383ffff */
.L_x_58:
[----:B------:R-:W-:-:S07]  /*9330*/  MOV R0, UR5 ;  /* 0x0000000500007c02 */ /* 0x000fce0008000f00 */
.L_x_175:
[----:B-1----:R1:W2:Y:S02]  /*9340*/  SYNCS.PHASECHK.TRANS64.TRYWAIT P0, [R0+URZ], R3 ;  /* 0x00000003000075a7 */ /* 0x0022a400080011ff */
[----:B--2---:R-:W-:Y:S05]  /*9350*/  @!P0 NANOSLEEP.SYNCS 0x989680 ;  /* 0x009896800000895d */ /* 0x004fea0003900000 */
[----:B------:R-:W2:Y:S02]  /*9360*/  @!P0 SYNCS.PHASECHK.TRANS64 P0, [R0+URZ], R3 ;  /* 0x00000003000085a7 */ /* 0x000ea400080010ff */
[----:B--2---:R-:W-:Y:S05]  /*9370*/  @!P0 BRA `(.L_x_175) ;  /* 0xfffffffc00f08947 */ /* 0x004fea000383ffff */
[----:B------:R-:W-:Y:S05]  /*9380*/  BRA `(.L_x_176) ;  /* 0xffffff9c00f47947 */ /* 0x000fea000383ffff */
.L_x_59:
[----:B------:R-:W-:-:S07]  /*9390*/  MOV R0, UR5 ;  /* 0x0000000500007c02 */ /* 0x000fce0008000f00 */
.L_x_177:
[----:B-1----:R1:W2:Y:S02]  /*93a0*/  SYNCS.PHASECHK.TRANS64.TRYWAIT P0, [R0+URZ], R3 ;  /* 0x00000003000075a7 */ /* 0x0022a400080011ff */
[----:B--2---:R-:W-:Y:S05]  /*93b0*/  @!P0 NANOSLEEP.SYNCS 0x989680 ;  /* 0x009896800000895d */ /* 0x004fea0003900000 */
[----:B------:R-:W2:Y:S02]  /*93c0*/  @!P0 SYNCS.PHASECHK.TRANS64 P0, [R0+URZ], R3 ;  /* 0x00000003000085a7 */ /* 0x000ea400080010ff */
[----:B--2---:R-:W-:Y:S05]  /*93d0*/  @!P0 BRA `(.L_x_177) ;  /* 0xfffffffc00f08947 */ /* 0x004fea000383ffff */
[----:B------:R-:W-:Y:S05]  /*93e0*/  BRA `(.L_x_178) ;  /* 0xffffffa000007947 */ /* 0x000fea000383ffff */
.L_x_60:
[----:B------:R-:W-:-:S07]  /*93f0*/  MOV R0, UR5 ;  /* 0x0000000500007c02 */ /* 0x000fce0008000f00 */
.L_x_179:
[----:B-1----:R1:W2:Y:S02]  /*9400*/  SYNCS.PHASECHK.TRANS64.TRYWAIT P0, [R0+URZ], R3 ;  /* 0x00000003000075a7 */ /* 0x0022a400080011ff */
[----:B--2---:R-:W-:Y:S05]  /*9410*/  @!P0 NANOSLEEP.SYNCS 0x989680 ;  /* 0x009896800000895d */ /* 0x004fea0003900000 */
[----:B------:R-:W2:Y:S02]  /*9420*/  @!P0 SYNCS.PHASECHK.TRANS64 P0, [R0+URZ], R3 ;  /* 0x00000003000085a7 */ /* 0x000ea400080010ff */
[----:B--2---:R-:W-:Y:S05]  /*9430*/  @!P0 BRA `(.L_x_179) ;  /* 0xfffffffc00f08947 */ /* 0x004fea000383ffff */
[----:B------:R-:W-:Y:S05]  /*9440*/  BRA `(.L_x_180) ;  /* 0xffffffa0000c7947 */ /* 0x000fea000383ffff */
.L_x_61:
[----:B------:R-:W-:-:S07]  /*9450*/  MOV R0, UR5 ;  /* 0x0000000500007c02 */ /* 0x000fce0008000f00 */
.L_x_181:
[----:B-1----:R1:W2:Y:S02]  /*9460*/  SYNCS.PHASECHK.TRANS64.TRYWAIT P0, [R0+URZ], R3 ;  /* 0x00000003000075a7 */ /* 0x0022a400080011ff */
[----:B--2---:R-:W-:Y:S05]  /*9470*/  @!P0 NANOSLEEP.SYNCS 0x989680 ;  /* 0x009896800000895d */ /* 0x004fea0003900000 */
[----:B------:R-:W2:Y:S02]  /*9480*/  @!P0 SYNCS.PHASECHK.TRANS64 P0, [R0+URZ], R3 ;  /* 0x00000003000085a7 */ /* 0x000ea400080010ff */
[----:B--2---:R-:W-:Y:S05]  /*9490*/  @!P0 BRA `(.L_x_181) ;  /* 0xfffffffc00f08947 */ /* 0x004fea000383ffff */
[----:B------:R-:W-:Y:S05]  /*94a0*/  BRA `(.L_x_182) ;  /* 0xffffffa000187947 */ /* 0x000fea000383ffff */
.L_x_62:
[----:B------:R-:W-:-:S07]  /*94b0*/  MOV R0, UR5 ;  /* 0x0000000500007c02 */ /* 0x000fce0008000f00 */
.L_x_183:
[----:B-1----:R1:W2:Y:S02]  /*94c0*/  SYNCS.PHASECHK.TRANS64.TRYWAIT P0, [R0+URZ], R3 ;  /* 0x00000003000075a7 */ /* 0x0022a400080011ff */
[----:B--2---:R-:W-:Y:S05]  /*94d0*/  @!P0 NANOSLEEP.SYNCS 0x989680 ;  /* 0x009896800000895d */ /* 0x004fea0003900000 */
[----:B------:R-:W2:Y:S02]  /*94e0*/  @!P0 SYNCS.PHASECHK.TRANS64 P0, [R0+URZ], R3 ;  /* 0x00000003000085a7 */ /* 0x000ea400080010ff */
[----:B--2---:R-:W-:Y:S05]  /*94f0*/  @!P0 BRA `(.L_x_183) ;  /* 0xfffffffc00f08947 */ /* 0x004fea000383ffff */
[----:B------:R-:W-:Y:S05]  /*9500*/  BRA `(.L_x_184) ;  /* 0xffffffa000247947 */ /* 0x000fea000383ffff */
.L_x_63:
[----:B------:R-:W-:-:S07]  /*9510*/  MOV R0, UR5 ;  /* 0x0000000500007c02 */ /* 0x000fce0008000f00 */
.L_x_185:
[----:B-1----:R1:W2:Y:S02]  /*9520*/  SYNCS.PHASECHK.TRANS64.TRYWAIT P0, [R0+URZ], R3 ;  /* 0x00000003000075a7 */ /* 0x0022a400080011ff */
[----:B--2---:R-:W-:Y:S05]  /*9530*/  @!P0 NANOSLEEP.SYNCS 0x989680 ;  /* 0x009896800000895d */ /* 0x004fea0003900000 */
[----:B------:R-:W2:Y:S02]  /*9540*/  @!P0 SYNCS.PHASECHK.TRANS64 P0, [R0+URZ], R3 ;  /* 0x00000003000085a7 */ /* 0x000ea400080010ff */
[----:B--2---:R-:W-:Y:S05]  /*9550*/  @!P0 BRA `(.L_x_185) ;  /* 0xfffffffc00f08947 */ /* 0x004fea000383ffff */
[----:B------:R-:W-:Y:S05]  /*9560*/  BRA `(.L_x_186) ;  /* 0xffffffa000307947 */ /* 0x000fea000383ffff */
.L_x_64:
[----:B------:R-:W-:-:S07]  /*9570*/  MOV R0, UR5 ;  /* 0x0000000500007c02 */ /* 0x000fce0008000f00 */
.L_x_187:
[----:B-1----:R1:W2:Y:S02]  /*9580*/  SYNCS.PHASECHK.TRANS64.TRYWAIT P0, [R0+URZ], R3 ;  /* 0x00000003000075a7 */ /* 0x0022a400080011ff */
[----:B--2---:R-:W-:Y:S05]  /*9590*/  @!P0 NANOSLEEP.SYNCS 0x989680 ;  /* 0x009896800000895d */ /* 0x004fea0003900000 */
[----:B------:R-:W2:Y:S02]  /*95a0*/  @!P0 SYNCS.PHASECHK.TRANS64 P0, [R0+URZ], R3 ;  /* 0x00000003000085a7 */ /* 0x000ea400080010ff */
[----:B--2---:R-:W-:Y:S05]  /*95b0*/  @!P0 BRA `(.L_x_187) ;  /* 0xfffffffc00f08947 */ /* 0x004fea000383ffff */
[----:B------:R-:W-:Y:S05]  /*95c0*/  BRA `(.L_x_188) ;  /* 0xffffffa0003c7947 */ /* 0x000fea000383ffff */
.L_x_65:
[----:B------:R-:W-:-:S07]  /*95d0*/  MOV R0, UR5 ;  /* 0x0000000500007c02 */ /* 0x000fce0008000f00 */
.L_x_189:
[----:B-1----:R1:W2:Y:S02]  /*95e0*/  SYNCS.PHASECHK.TRANS64.TRYWAIT P0, [R0+URZ], R3 ;  /* 0x00000003000075a7 */ /* 0x0022a400080011ff */
[----:B--2---:R-:W-:Y:S05]  /*95f0*/  @!P0 NANOSLEEP.SYNCS 0x989680 ;  /* 0x009896800000895d */ /* 0x004fea0003900000 */
[----:B------:R-:W2:Y:S02]  /*9600*/  @!P0 SYNCS.PHASECHK.TRANS64 P0, [R0+URZ], R3 ;  /* 0x00000003000085a7 */ /* 0x000ea400080010ff */
[----:B--2---:R-:W-:Y:S05]  /*9610*/  @!P0 BRA `(.L_x_189) ;  /* 0xfffffffc00f08947 */ /* 0x004fea000383ffff */
[----:B------:R-:W-:Y:S05]  /*9620*/  BRA `(.L_x_190) ;  /* 0xffffffa000487947 */ /* 0x000fea000383ffff */
.L_x_66:
[----:B------:R-:W-:-:S07]  /*9630*/  MOV R0, UR5 ;  /* 0x0000000500007c02 */ /* 0x000fce0008000f00 */
.L_x_191:
[----:B-1----:R1:W2:Y:S02]  /*9640*/  SYNCS.PHASECHK.TRANS64.TRYWAIT P0, [R0+URZ], R3 ;  /* 0x00000003000075a7 */ /* 0x0022a400080011ff */
[----:B--2---:R-:W-:Y:S05]  /*9650*/  @!P0 NANOSLEEP.SYNCS 0x989680 ;  /* 0x009896800000895d */ /* 0x004fea0003900000 */
[----:B------:R-:W2:Y:S02]  /*9660*/  @!P0 SYNCS.PHASECHK.TRANS64 P0, [R0+URZ], R3 ;  /* 0x00000003000085a7 */ /* 0x000ea400080010ff */
[----:B--2---:R-:W-:Y:S05]  /*9670*/  @!P0 BRA `(.L_x_191) ;  /* 0xfffffffc00f08947 */ /* 0x004fea000383ffff */
[----:B------:R-:W-:Y:S05]  /*9680*/  BRA `(.L_x_192) ;  /* 0xffffffa000547947 */ /* 0x000fea000383ffff */
.L_x_67:
[----:B------:R-:W-:-:S07]  /*9690*/  MOV R0, UR5 ;  /* 0x0000000500007c02 */ /* 0x000fce0008000f00 */
.L_x_193:
[----:B-1----:R1:W2:Y:S02]  /*96a0*/  SYNCS.PHASECHK.TRANS64.TRYWAIT P0, [R0+URZ], R3 ;  /* 0x00000003000075a7 */ /* 0x0022a400080011ff */
[----:B--2---:R-:W-:Y:S05]  /*96b0*/  @!P0 NANOSLEEP.SYNCS 0x989680 ;  /* 0x009896800000895d */ /* 0x004fea0003900000 */
[----:B------:R-:W2:Y:S02]  /*96c0*/  @!P0 SYNCS.PHASECHK.TRANS64 P0, [R0+URZ], R3 ;  /* 0x00000003000085a7 */ /* 0x000ea400080010ff */
[----:B--2---:R-:W-:Y:S05]  /*96d0*/  @!P0 BRA `(.L_x_193) ;  /* 0xfffffffc00f08947 */ /* 0x004fea000383ffff */
[----:B------:R-:W-:Y:S05]  /*96e0*/  BRA `(.L_x_194) ;  /* 0xffffffa000607947 */ /* 0x000fea000383ffff */
.L_x_68:
[----:B------:R-:W-:-:S07]  /*96f0*/  MOV R0, UR5 ;  /* 0x0000000500007c02 */ /* 0x000fce0008000f00 */
.L_x_195:
[----:B-1----:R1:W2:Y:S02]  /*9700*/  SYNCS.PHASECHK.TRANS64.TRYWAIT P0, [R0+URZ], R3 ;  /* 0x00000003000075a7 */ /* 0x0022a400080011ff */
[----:B--2---:R-:W-:Y:S05]  /*9710*/  @!P0 NANOSLEEP.SYNCS 0x989680 ;  /* 0x009896800000895d */ /* 0x004fea0003900000 */
[----:B------:R-:W2:Y:S02]  /*9720*/  @!P0 SYNCS.PHASECHK.TRANS64 P0, [R0+URZ], R3 ;  /* 0x00000003000085a7 */ /* 0x000ea400080010ff */
[----:B--2---:R-:W-:Y:S05]  /*9730*/  @!P0 BRA `(.L_x_195) ;  /* 0xfffffffc00f08947 */ /* 0x004fea000383ffff */
[----:B------:R-:W-:Y:S05]  /*9740*/  BRA `(.L_x_196) ;  /* 0xffffffa0006c7947 */ /* 0x000fea000383ffff */
.L_x_69:
[----:B------:R-:W-:-:S07]  /*9750*/  MOV R0, UR5 ;  /* 0x0000000500007c02 */ /* 0x000fce0008000f00 */
.L_x_197:
[----:B-1----:R1:W2:Y:S02]  /*9760*/  SYNCS.PHASECHK.TRANS64.TRYWAIT P0, [R0+URZ], R3 ;  /* 0x00000003000075a7 */ /* 0x0022a400080011ff */
[----:B--2---:R-:W-:Y:S05]  /*9770*/  @!P0 NANOSLEEP.SYNCS 0x989680 ;  /* 0x009896800000895d */ /* 0x004fea0003900000 */
[----:B------:R-:W2:Y:S02]  /*9780*/  @!P0 SYNCS.PHASECHK.TRANS64 P0, [R0+URZ], R3 ;  /* 0x00000003000085a7 */ /* 0x000ea400080010ff */
[----:B--2---:R-:W-:Y:S05]  /*9790*/  @!P0 BRA `(.L_x_197) ;  /* 0xfffffffc00f08947 */ /* 0x004fea000383ffff */
[----:B------:R-:W-:Y:S05]  /*97a0*/  BRA `(.L_x_198) ;  /* 0xffffffa000787947 */ /* 0x000fea000383ffff */
.L_x_70:
[----:B------:R-:W-:-:S07]  /*97b0*/  MOV R0, UR5 ;  /* 0x0000000500007c02 */ /* 0x000fce0008000f00 */
.L_x_199:
[----:B-1----:R1:W2:Y:S02]  /*97c0*/  SYNCS.PHASECHK.TRANS64.TRYWAIT P0, [R0+URZ], R3 ;  /* 0x00000003000075a7 */ /* 0x0022a400080011ff */
[----:B--2---:R-:W-:Y:S05]  /*97d0*/  @!P0 NANOSLEEP.SYNCS 0x989680 ;  /* 0x009896800000895d */ /* 0x004fea0003900000 */
[----:B------:R-:W2:Y:S02]  /*97e0*/  @!P0 SYNCS.PHASECHK.TRANS64 P0, [R0+URZ], R3 ;  /* 0x00000003000085a7 */ /* 0x000ea400080010ff */
[----:B--2---:R-:W-:Y:S05]  /*97f0*/  @!P0 BRA `(.L_x_199) ;  /* 0xfffffffc00f08947 */ /* 0x004fea000383ffff */
[----:B------:R-:W-:Y:S05]  /*9800*/  BRA `(.L_x_200) ;  /* 0xffffffa000847947 */ /* 0x000fea000383ffff */
.L_x_71:
[----:B------:R-:W-:-:S07]  /*9810*/  MOV R0, UR5 ;  /* 0x0000000500007c02 */ /* 0x000fce0008000f00 */
.L_x_201:
[----:B-1----:R1:W2:Y:S02]  /*9820*/  SYNCS.PHASECHK.TRANS64.TRYWAIT P0, [R0+URZ], R3 ;  /* 0x00000003000075a7 */ /* 0x0022a400080011ff */
[----:B--2---:R-:W-:Y:S05]  /*9830*/  @!P0 NANOSLEEP.SYNCS 0x989680 ;  /* 0x009896800000895d */ /* 0x004fea0003900000 */
[----:B------:R-:W2:Y:S02]  /*9840*/  @!P0 SYNCS.PHASECHK.TRANS64 P0, [R0+URZ], R3 ;  /* 0x00000003000085a7 */ /* 0x000ea400080010ff */
[----:B--2---:R-:W-:Y:S05]  /*9850*/  @!P0 BRA `(.L_x_201) ;  /* 0xfffffffc00f08947 */ /* 0x004fea000383ffff */
[----:B------:R-:W-:Y:S05]  /*9860*/  BRA `(.L_x_202) ;  /* 0xffffffa000907947 */ /* 0x000fea000383ffff */
.L_x_72:
[----:B------:R-:W-:-:S07]  /*9870*/  MOV R0, UR5 ;  /* 0x0000000500007c02 */ /* 0x000fce0008000f00 */
.L_x_203:
[----:B-1----:R1:W2:Y:S02]  /*9880*/  SYNCS.PHASECHK.TRANS64.TRYWAIT P0, [R0+URZ], R3 ;  /* 0x00000003000075a7 */ /* 0x0022a400080011ff */
[----:B--2---:R-:W-:Y:S05]  /*9890*/  @!P0 NANOSLEEP.SYNCS 0x989680 ;  /* 0x009896800000895d */ /* 0x004fea0003900000 */
[----:B------:R-:W2:Y:S02]  /*98a0*/  @!P0 SYNCS.PHASECHK.TRANS64 P0, [R0+URZ], R3 ;  /* 0x00000003000085a7 */ /* 0x000ea400080010ff */
[----:B--2---:R-:W-:Y:S05]  /*98b0*/  @!P0 BRA `(.L_x_203) ;  /* 0xfffffffc00f08947 */ /* 0x004fea000383ffff */
[----:B------:R-:W-:Y:S05]  /*98c0*/  BRA `(.L_x_204) ;  /* 0xffffffa0009c7947 */ /* 0x000fea000383ffff */
.L_x_73:
[----:B------:R-:W-:-:S07]  /*98d0*/  MOV R0, UR5 ;  /* 0x0000000500007c02 */ /* 0x000fce0008000f00 */
.L_x_205:
[----:B-1----:R1:W2:Y:S02]  /*98e0*/  SYNCS.PHASECHK.TRANS64.TRYWAIT P0, [R0+URZ], R3 ;  /* 0x00000003000075a7 */ /* 0x0022a400080011ff */
[----:B--2---:R-:W-:Y:S05]  /*98f0*/  @!P0 NANOSLEEP.SYNCS 0x989680 ;  /* 0x009896800000895d */ /* 0x004fea0003900000 */
[----:B------:R-:W2:Y:S02]  /*9900*/  @!P0 SYNCS.PHASECHK.TRANS64 P0, [R0+URZ], R3 ;  /* 0x00000003000085a7 */ /* 0x000ea400080010ff */
[----:B--2---:R-:W-:Y:S05]  /*9910*/  @!P0 BRA `(.L_x_205) ;  /* 0xfffffffc00f08947 */ /* 0x004fea000383ffff */
[----:B------:R-:W-:Y:S05]  /*9920*/  BRA `(.L_x_206) ;  /* 0xffffffa000a87947 */ /* 0x000fea000383ffff */
.L_x_74:
[----:B------:R-:W-:-:S07]  /*9930*/  MOV R0, UR5 ;  /* 0x0000000500007c02 */ /* 0x000fce0008000f00 */
.L_x_207:
[----:B-1----:R1:W2:Y:S02]  /*9940*/  SYNCS.PHASECHK.TRANS64.TRYWAIT P0, [R0+URZ], R3 ;  /* 0x00000003000075a7 */ /* 0x0022a400080011ff */
[----:B--2---:R-:W-:Y:S05]  /*9950*/  @!P0 NANOSLEEP.SYNCS 0x989680 ;  /* 0x009896800000895d */ /* 0x004fea0003900000 */
[----:B------:R-:W2:Y:S02]  /*9960*/  @!P0 SYNCS.PHASECHK.TRANS64 P0, [R0+URZ], R3 ;  /* 0x00000003000085a7 */ /* 0x000ea400080010ff */
[----:B--2---:R-:W-:Y:S05]  /*9970*/  @!P0 BRA `(.L_x_207) ;  /* 0xfffffffc00f08947 */ /* 0x004fea000383ffff */
[----:B------:R-:W-:Y:S05]  /*9980*/  BRA `(.L_x_208) ;  /* 0xffffffa000b47947 */ /* 0x000fea000383ffff */
.L_x_75:
[----:B------:R-:W-:-:S07]  /*9990*/  MOV R0, UR5 ;  /* 0x0000000500007c02 */ /* 0x000fce0008000f00 */
.L_x_209:
[----:B-1----:R1:W2:Y:S02]  /*99a0*/  SYNCS.PHASECHK.TRANS64.TRYWAIT P0, [R0+URZ], R3 ;  /* 0x00000003000075a7 */ /* 0x0022a400080011ff */
[----:B--2---:R-:W-:Y:S05]  /*99b0*/  @!P0 NANOSLEEP.SYNCS 0x989680 ;  /* 0x009896800000895d */ /* 0x004fea0003900000 */
[----:B------:R-:W2:Y:S02]  /*99c0*/  @!P0 SYNCS.PHASECHK.TRANS64 P0, [R0+URZ], R3 ;  /* 0x00000003000085a7 */ /* 0x000ea400080010ff */
[----:B--2---:R-:W-:Y:S05]  /*99d0*/  @!P0 BRA `(.L_x_209) ;  /* 0xfffffffc00f08947 */ /* 0x004fea000383ffff */
[----:B------:R-:W-:Y:S05]  /*99e0*/  BRA `(.L_x_210) ;  /* 0xffffffa000c07947 */ /* 0x000fea000383ffff */
.L_x_76:
[----:B------:R-:W-:-:S07]  /*99f0*/  MOV R0, UR5 ;  /* 0x0000000500007c02 */ /* 0x000fce0008000f00 */
.L_x_211:
[----:B-1----:R1:W2:Y:S02]  /*9a00*/  SYNCS.PHASECHK.TRANS64.TRYWAIT P0, [R0+URZ], R3 ;  /* 0x00000003000075a7 */ /* 0x0022a400080011ff */
[----:B--2---:R-:W-:Y:S05]  /*9a10*/  @!P0 NANOSLEEP.SYNCS 0x989680 ;  /* 0x009896800000895d */ /* 0x004fea0003900000 */
[----:B------:R-:W2:Y:S02]  /*9a20*/  @!P0 SYNCS.PHASECHK.TRANS64 P0, [R0+URZ], R3 ;  /* 0x00000003000085a7 */ /* 0x000ea400080010ff */
[----:B--2---:R-:W-:Y:S05]  /*9a30*/  @!P0 BRA `(.L_x_211) ;  /* 0xfffffffc00f08947 */ /* 0x004fea000383ffff */
[----:B------:R-:W-:Y:S05]  /*9a40*/  BRA `(.L_x_212) ;  /* 0xffffffa000cc7947 */ /* 0x000fea000383ffff */
.L_x_79:
[----:B-1----:R1:W2:Y:S02]  /*9a50*/  SYNCS.PHASECHK.TRANS64.TRYWAIT P0, [R2+URZ+0x2b0], R4 ;  /* 0x0002b004020075a7 */ /* 0x0022a400080011ff */
[----:B--2---:R-:W-:Y:S05]  /*9a60*/  @!P0 NANOSLEEP.SYNCS 0x989680 ;  /* 0x009896800000895d */ /* 0x004fea0003900000 */
[----:B------:R-:W2:Y:S02]  /*9a70*/  @!P0 SYNCS.PHASECHK.TRANS64 P0, [R2+URZ+0x2b0], R4 ;  /* 0x0002b004020085a7 */ /* 0x000ea400080010ff */
[----:B--2---:R-:W-:Y:S05]  /*9a80*/  @!P0 BRA `(.L_x_79) ;  /* 0xfffffffc00f08947 */ /* 0x004fea000383ffff */
[----:B------:R-:W-:Y:S05]  /*9a90*/  BRA `(.L_x_213) ;  /* 0xffffffa400287947 */ /* 0x000fea000383ffff */
.L_x_80:
[----:B------:R-:W-:-:S07]  /*9aa0*/  MOV R2, UR4 ;  /* 0x0000000400027c02 */ /* 0x000fce0008000f00 */
.L_x_214:
[----:B-1----:R1:W2:Y:S02]  /*9ab0*/  SYNCS.PHASECHK.TRANS64.TRYWAIT P0, [R2+URZ+0x260], R5 ;  /* 0x00026005020075a7 */ /* 0x0022a400080011ff */
[----:B--2---:R-:W-:Y:S05]  /*9ac0*/  @!P0 NANOSLEEP.SYNCS 0x989680 ;  /* 0x009896800000895d */ /* 0x004fea0003900000 */
[----:B------:R-:W2:Y:S02]  /*9ad0*/  @!P0 SYNCS.PHASECHK.TRANS64 P0, [R2+URZ+0x260], R5 ;  /* 0x00026005020085a7 */ /* 0x000ea400080010ff */
[----:B--2---:R-:W-:Y:S05]  /*9ae0*/  @!P0 BRA `(.L_x_214) ;  /* 0xfffffffc00f08947 */ /* 0x004fea000383ffff */
[----:B------:R-:W-:Y:S05]  /*9af0*/  BRA `(.L_x_215) ;  /* 0xffffffa400387947 */ /* 0x000fea000383ffff */
.L_x_81:
[----:B-1----:R1:W2:Y:S02]  /*9b00*/  SYNCS.PHASECHK.TRANS64.TRYWAIT P1, [R2+URZ+0x250], R4 ;  /* 0x00025004020075a7 */ /* 0x0022a400080211ff */
[----:B--2---:R-:W-:Y:S05]  /*9b10*/  @!P1 NANOSLEEP.SYNCS 0x989680 ;  /* 0x009896800000995d */ /* 0x004fea0003900000 */
[----:B------:R-:W2:Y:S02]  /*9b20*/  @!P1 SYNCS.PHASECHK.TRANS64 P1, [R2+URZ+0x250], R4 ;  /* 0x00025004020095a7 */ /* 0x000ea400080210ff */
[----:B--2---:R-:W-:Y:S05]  /*9b30*/  @!P1 BRA `(.L_x_81) ;  /* 0xfffffffc00f09947 */ /* 0x004fea000383ffff */
[----:B------:R-:W-:Y:S05]  /*9b40*/  BRA `(.L_x_216) ;  /* 0xffffffa400687947 */ /* 0x000fea000383ffff */
.L_x_84:
[----:B------:R-:W-:-:S07]  /*9b50*/  MOV R0, UR4 ;  /* 0x0000000400007c02 */ /* 0x000fce0008000f00 */
.L_x_217:
[----:B-1----:R1:W2:Y:S02]  /*9b60*/  SYNCS.PHASECHK.TRANS64.TRYWAIT P0, [R0+URZ+0x260], R2 ;  /* 0x00026002000075a7 */ /* 0x0022a400080011ff */
[----:B--2---:R-:W-:Y:S05]  /*9b70*/  @!P0 NANOSLEEP.SYNCS 0x989680 ;  /* 0x009896800000895d */ /* 0x004fea0003900000 */
[----:B------:R-:W2:Y:S02]  /*9b80*/  @!P0 SYNCS.PHASECHK.TRANS64 P0, [R0+URZ+0x260], R2 ;  /* 0x00026002000085a7 */ /* 0x000ea400080010ff */
[----:B--2---:R-:W-:Y:S05]  /*9b90*/  @!P0 BRA `(.L_x_217) ;  /* 0xfffffffc00f08947 */ /* 0x004fea000383ffff */
[----:B------:R-:W-:Y:S05]  /*9ba0*/  BRA `(.L_x_83) ;  /* 0xffffffa400bc7947 */ /* 0x000fea000383ffff */
.L_x_91:
[----:B-1----:R1:W2:Y:S02]  /*9bb0*/  SYNCS.PHASECHK.TRANS64.TRYWAIT P1, [R0+URZ+0x250], R2 ;  /* 0x00025002000075a7 */ /* 0x0022a400080211ff */
[----:B--2---:R-:W-:Y:S05]  /*9bc0*/  @!P1 NANOSLEEP.SYNCS 0x989680 ;  /* 0x009896800000995d */ /* 0x004fea0003900000 */
[----:B------:R-:W2:Y:S02]  /*9bd0*/  @!P1 SYNCS.PHASECHK.TRANS64 P1, [R0+URZ+0x250], R2 ;  /* 0x00025002000095a7 */ /* 0x000ea400080210ff */
[----:B--2---:R-:W-:Y:S05]  /*9be0*/  @!P1 BRA `(.L_x_91) ;  /* 0xfffffffc00f09947 */ /* 0x004fea000383ffff */
[----:B------:R-:W-:Y:S05]  /*9bf0*/  BRA `(.L_x_218) ;  /* 0xffffffac00187947 */ /* 0x000fea000383ffff */
.L_x_92:
[----:B------:R-:W-:-:S07]  /*9c00*/  MOV R2, UR19 ;  /* 0x0000001300027c02 */ /* 0x000fce0008000f00 */
.L_x_219:
[----:B-1----:R1:W2:Y:S02]  /*9c10*/  SYNCS.PHASECHK.TRANS64.TRYWAIT P0, [R2+URZ+0x290], R0 ;  /* 0x00029000020075a7 */ /* 0x0022a400080011ff */
[----:B--2---:R-:W-:Y:S05]  /*9c20*/  @!P0 NANOSLEEP.SYNCS 0x989680 ;  /* 0x009896800000895d */ /* 0x004fea0003900000 */
[----:B------:R-:W2:Y:S02]  /*9c30*/  @!P0 SYNCS.PHASECHK.TRANS64 P0, [R2+URZ+0x290], R0 ;  /* 0x00029000020085a7 */ /* 0x000ea400080010ff */
[----:B--2---:R-:W-:Y:S05]  /*9c40*/  @!P0 BRA `(.L_x_219) ;  /* 0xfffffffc00f08947 */ /* 0x004fea000383ffff */
[----:B------:R-:W-:Y:S05]  /*9c50*/  BRA `(.L_x_220) ;  /* 0xffffffac004c7947 */ /* 0x000fea000383ffff */
.L_x_95:
[----:B------:R-:W-:Y:S07]  /*9c60*/  MOV R0, UR6 ;  /* 0x0000000600007c02 */ /* 0x000fee0008000f00 */
.L_x_221:
[----:B-1----:R1:W2:Y:S02]  /*9c70*/  SYNCS.PHASECHK.TRANS64.TRYWAIT P0, [R0+URZ], R2 ;  /* 0x00000002000075a7 */ /* 0x0022a400080011ff */
[----:B--2---:R-:W-:Y:S05]  /*9c80*/  @!P0 NANOSLEEP.SYNCS 0x989680 ;  /* 0x009896800000895d */ /* 0x004fea0003900000 */
[----:B------:R-:W2:Y:S02]  /*9c90*/  @!P0 SYNCS.PHASECHK.TRANS64 P0, [R0+URZ], R2 ;  /* 0x00000002000085a7 */ /* 0x000ea400080010ff */
[----:B--2---:R-:W-:Y:S05]  /*9ca0*/  @!P0 BRA `(.L_x_221) ;  /* 0xfffffffc00f08947 */ /* 0x004fea000383ffff */
[----:B------:R-:W-:Y:S05]  /*9cb0*/  BRA `(.L_x_94) ;  /* 0xffffffac00847947 */ /* 0x000fea000383ffff */
.L_x_98:
[----:B------:R-:W-:-:S07]  /*9cc0*/  MOV R0, UR4 ;  /* 0x0000000400007c02 */ /* 0x000fce0008000f00 */
.L_x_222:
[----:B--2---:R2:W4:Y:S02]  /*9cd0*/  SYNCS.PHASECHK.TRANS64.TRYWAIT P0, [R0+URZ], R2 ;  /* 0x00000002000075a7 */ /* 0x00452400080011ff */
[----:B----4-:R-:W-:Y:S05]  /*9ce0*/  @!P0 NANOSLEEP.SYNCS 0x989680 ;  /* 0x009896800000895d */ /* 0x010fea0003900000 */
[----:B------:R-:W4:Y:S02]  /*9cf0*/  @!P0 SYNCS.PHASECHK.TRANS64 P0, [R0+URZ], R2 ;  /* 0x00000002000085a7 */ /* 0x000f2400080010ff */
[----:B----4-:R-:W-:Y:S05]  /*9d00*/  @!P0 BRA `(.L_x_222) ;  /* 0xfffffffc00f08947 */ /* 0x010fea000383ffff */
[----:B------:R-:W-:Y:S05]  /*9d10*/  BRA `(.L_x_223) ;  /* 0xffffffb000247947 */ /* 0x000fea000383ffff */
.L_x_99:
[----:B------:R-:W-:-:S07]  /*9d20*/  MOV R0, UR5 ;  /* 0x0000000500007c02 */ /* 0x000fce0008000f00 */
.L_x_224:
[----:B-1----:R1:W2:Y:S02]  /*9d30*/  SYNCS.PHASECHK.TRANS64.TRYWAIT P0, [R0+URZ], R3 ;  /* 0x00000003000075a7 */ /* 0x0022a400080011ff */
[----:B--2---:R-:W-:Y:S05]  /*9d40*/  @!P0 NANOSLEEP.SYNCS 0x989680 ;  /* 0x009896800000895d */ /* 0x004fea0003900000 */
[----:B------:R-:W2:Y:S02]  /*9d50*/  @!P0 SYNCS.PHASECHK.TRANS64 P0, [R0+URZ], R3 ;  /* 0x00000003000085a7 */ /* 0x000ea400080010ff */
[----:B--2---:R-:W-:Y:S05]  /*9d60*/  @!P0 BRA `(.L_x_224) ;  /* 0xfffffffc00f08947 */ /* 0x004fea000383ffff */
[----:B------:R-:W-:Y:S05]  /*9d70*/  BRA `(.L_x_225) ;  /* 0xffffffb000307947 */ /* 0x000fea000383ffff */
.L_x_100:
[----:B------:R-:W-:-:S07]  /*9d80*/  MOV R0, UR5 ;  /* 0x0000000500007c02 */ /* 0x000fce0008000f00 */
.L_x_226:
[----:B-1----:R1:W2:Y:S02]  /*9d90*/  SYNCS.PHASECHK.TRANS64.TRYWAIT P0, [R0+URZ], R3 ;  /* 0x00000003000075a7 */ /* 0x0022a400080011ff */
[----:B--2---:R-:W-:Y:S05]  /*9da0*/  @!P0 NANOSLEEP.SYNCS 0x989680 ;  /* 0x009896800000895d */ /* 0x004fea0003900000 */
[----:B------:R-:W2:Y:S02]  /*9db0*/  @!P0 SYNCS.PHASECHK.TRANS64 P0, [R0+URZ], R3 ;  /* 0x00000003000085a7 */ /* 0x000ea400080010ff */
[----:B--2---:R-:W-:Y:S05]  /*9dc0*/  @!P0 BRA `(.L_x_226) ;  /* 0xfffffffc00f08947 */ /* 0x004fea000383ffff */
[----:B------:R-:W-:Y:S05]  /*9dd0*/  BRA `(.L_x_227) ;  /* 0xffffffb0003c7947 */ /* 0x000fea000383ffff */
.L_x_101:
[----:B-1----:R-:W-:-:S07]  /*9de0*/  MOV R0, UR4 ;  /* 0x0000000400007c02 */ /* 0x002fce0008000f00 */
.L_x_228:
[----:B-1----:R1:W2:Y:S02]  /*9df0*/  SYNCS.PHASECHK.TRANS64.TRYWAIT P0, [R0+URZ], R2 ;  /* 0x00000002000075a7 */ /* 0x0022a400080011ff */
[----:B--2---:R-:W-:Y:S05]  /*9e00*/  @!P0 NANOSLEEP.SYNCS 0x989680 ;  /* 0x009896800000895d */ /* 0x004fea0003900000 */
[----:B------:R-:W2:Y:S02]  /*9e10*/  @!P0 SYNCS.PHASECHK.TRANS64 P0, [R0+URZ], R2 ;  /* 0x00000002000085a7 */ /* 0x000ea400080010ff */
[----:B--2---:R-:W-:Y:S05]  /*9e20*/  @!P0 BRA `(.L_x_228) ;  /* 0xfffffffc00f08947 */ /* 0x004fea000383ffff */
[----:B------:R-:W-:Y:S05]  /*9e30*/  BRA `(.L_x_229) ;  /* 0xffffffb000487947 */ /* 0x000fea000383ffff */
.L_x_106:
[----:B--2---:R2:W3:Y:S02]  /*9e40*/  SYNCS.PHASECHK.TRANS64.TRYWAIT P0, [R12+URZ+0x250], R0 ;  /* 0x000250000c0075a7 */ /* 0x0044e400080011ff */
[----:B---3--:R-:W-:Y:S05]  /*9e50*/  @!P0 NANOSLEEP.SYNCS 0x989680 ;  /* 0x009896800000895d */ /* 0x008fea0003900000 */
[----:B------:R-:W3:Y:S02]  /*9e60*/  @!P0 SYNCS.PHASECHK.TRANS64 P0, [R12+URZ+0x250], R0 ;  /* 0x000250000c0085a7 */ /* 0x000ee400080010ff */
[----:B---3--:R-:W-:Y:S05]  /*9e70*/  @!P0 BRA `(.L_x_106) ;  /* 0xfffffffc00f08947 */ /* 0x008fea000383ffff */
[----:B------:R-:W-:Y:S05]  /*9e80*/  BRA `(.L_x_230) ;  /* 0xffffffb400607947 */ /* 0x000fea000383ffff */
.L_x_109:
[----:B-1----:R-:W-:Y:S07]  /*9e90*/  MOV R0, UR21 ;  /* 0x0000001500007c02 */ /* 0x002fee0008000f00 */
.L_x_231:
[----:B-1----:R1:W2:Y:S02]  /*9ea0*/  SYNCS.PHASECHK.TRANS64.TRYWAIT P2, [R0+URZ+0x248], R6 ;  /* 0x00024806000075a7 */ /* 0x0022a400080411ff */
[----:B--2---:R-:W-:Y:S05]  /*9eb0*/  @!P2 NANOSLEEP.SYNCS 0x989680 ;  /* 0x009896800000a95d */ /* 0x004fea0003900000 */
[----:B------:R-:W2:Y:S02]  /*9ec0*/  @!P2 SYNCS.PHASECHK.TRANS64 P2, [R0+URZ+0x248], R6 ;  /* 0x000248060000a5a7 */ /* 0x000ea400080410ff */
[----:B--2---:R-:W-:Y:S05]  /*9ed0*/  @!P2 BRA `(.L_x_231) ;  /* 0xfffffffc00f0a947 */ /* 0x004fea000383ffff */
[----:B------:R-:W-:Y:S05]  /*9ee0*/  BRA `(.L_x_108) ;  /* 0xffffffb800c87947 */ /* 0x000fea000383ffff */
.L_x_112:
[----:B------:R-:W-:Y:S07]  /*9ef0*/  MOV R0, UR21 ;  /* 0x0000001500007c02 */ /* 0x000fee0008000f00 */
.L_x_232:
[----:B-1----:R1:W2:Y:S02]  /*9f00*/  SYNCS.PHASECHK.TRANS64.TRYWAIT P0, [R0+URZ+0x230], R9 ;  /* 0x00023009000075a7 */ /* 0x0022a400080011ff */
[----:B--2---:R-:W-:Y:S05]  /*9f10*/  @!P0 NANOSLEEP.SYNCS 0x989680 ;  /* 0x009896800000895d */ /* 0x004fea0003900000 */
[----:B------:R-:W2:Y:S02]  /*9f20*/  @!P0 SYNCS.PHASECHK.TRANS64 P0, [R0+URZ+0x230], R9 ;  /* 0x00023009000085a7 */ /* 0x000ea400080010ff */
[----:B--2---:R-:W-:Y:S05]  /*9f30*/  @!P0 BRA `(.L_x_232) ;  /* 0xfffffffc00f08947 */ /* 0x004fea000383ffff */
[----:B------:R-:W-:Y:S05]  /*9f40*/  BRA `(.L_x_233) ;  /* 0xffffffbc00247947 */ /* 0x000fea000383ffff */
.L_x_113:
[----:B------:R-:W-:Y:S07]  /*9f50*/  MOV R0, UR21 ;  /* 0x0000001500007c02 */ /* 0x000fee0008000f00 */
.L_x_234:
[----:B-1----:R1:W2:Y:S02]  /*9f60*/  SYNCS.PHASECHK.TRANS64.TRYWAIT P0, [R0+URZ+0x238], R9 ;  /* 0x00023809000075a7 */ /* 0x0022a400080011ff */
[----:B--2---:R-:W-:Y:S05]  /*9f70*/  @!P0 NANOSLEEP.SYNCS 0x989680 ;  /* 0x009896800000895d */ /* 0x004fea0003900000 */
[----:B------:R-:W2:Y:S02]  /*9f80*/  @!P0 SYNCS.PHASECHK.TRANS64 P0, [R0+URZ+0x238], R9 ;  /* 0x00023809000085a7 */ /* 0x000ea400080010ff */
[----:B--2---:R-:W-:Y:S05]  /*9f90*/  @!P0 BRA `(.L_x_234) ;  /* 0xfffffffc00f08947 */ /* 0x004fea000383ffff */
[----:B------:R-:W-:Y:S05]  /*9fa0*/  BRA `(.L_x_235) ;  /* 0xffffffbc00607947 */ /* 0x000fea000383ffff */
.L_x_115:
[----:B------:R-:W-:-:S07]  /*9fb0*/  MOV R0, UR21 ;  /* 0x0000001500007c02 */ /* 0x000fce0008000f00 */
.L_x_236:
[----:B-1----:R1:W3:Y:S02]  /*9fc0*/  SYNCS.PHASECHK.TRANS64.TRYWAIT P0, [R0+URZ+0x230], R2 ;  /* 0x00023002000075a7 */ /* 0x0022e400080011ff */
[----:B---3--:R-:W-:Y:S05]  /*9fd0*/  @!P0 NANOSLEEP.SYNCS 0x989680 ;  /* 0x009896800000895d */ /* 0x008fea0003900000 */
[----:B------:R-:W3:Y:S02]  /*9fe0*/  @!P0 SYNCS.PHASECHK.TRANS64 P0, [R0+URZ+0x230], R2 ;  /* 0x00023002000085a7 */ /* 0x000ee400080010ff */
[----:B---3--:R-:W-:Y:S05]  /*9ff0*/  @!P0 BRA `(.L_x_236) ;  /* 0xfffffffc00f08947 */ /* 0x008fea000383ffff */
[----:B------:R-:W-:Y:S05]  /*a000*/  BRA `(.L_x_237) ;  /* 0xffffffbc00d47947 */ /* 0x000fea000383ffff */
.L_x_117:
[----:B-1----:R1:W2:Y:S02]  /*a010*/  SYNCS.PHASECHK.TRANS64.TRYWAIT P0, [R3+URZ+0x250], R0 ;  /* 0x00025000030075a7 */ /* 0x0022a400080011ff */
[----:B--2---:R-:W-:Y:S05]  /*a020*/  @!P0 NANOSLEEP.SYNCS 0x989680 ;  /* 0x009896800000895d */ /* 0x004fea0003900000 */
[----:B------:R-:W2:Y:S02]  /*a030*/  @!P0 SYNCS.PHASECHK.TRANS64 P0, [R3+URZ+0x250], R0 ;  /* 0x00025000030085a7 */ /* 0x000ea400080010ff */
[----:B--2---:R-:W-:Y:S05]  /*a040*/  @!P0 BRA `(.L_x_117) ;  /* 0xfffffffc00f08947 */ /* 0x004fea000383ffff */
[----:B------:R-:W-:Y:S05]  /*a050*/  BRA `(.L_x_238) ;  /* 0xffffffc000947947 */ /* 0x000fea000383ffff */
.L_x_128:
[----:B-1----:R1:W2:Y:S02]  /*a060*/  SYNCS.PHASECHK.TRANS64.TRYWAIT P1, [R3+URZ+0x220], R0 ;  /* 0x00022000030075a7 */ /* 0x0022a400080211ff */
[----:B--2---:R-:W-:Y:S05]  /*a070*/  @!P1 NANOSLEEP.SYNCS 0x989680 ;  /* 0x009896800000995d */ /* 0x004fea0003900000 */
[----:B------:R-:W2:Y:S02]  /*a080*/  @!P1 SYNCS.PHASECHK.TRANS64 P1, [R3+URZ+0x220], R0 ;  /* 0x00022000030095a7 */ /* 0x000ea400080210ff */
[----:B--2---:R-:W-:Y:S05]  /*a090*/  @!P1 BRA `(.L_x_128) ;  /* 0xfffffffc00f09947 */ /* 0x004fea000383ffff */
[----:B------:R-:W-:Y:S05]  /*a0a0*/  BRA `(.L_x_127) ;  /* 0xffffffd000047947 */ /* 0x000fea000383ffff */
.L_x_130:
[----:B-1----:R1:W2:Y:S02]  /*a0b0*/  SYNCS.PHASECHK.TRANS64.TRYWAIT P0, [R43+URZ+0x270], R4 ;  /* 0x000270042b0075a7 */ /* 0x0022a400080011ff */
[----:B--2---:R-:W-:Y:S05]  /*a0c0*/  @!P0 NANOSLEEP.SYNCS 0x989680 ;  /* 0x009896800000895d */ /* 0x004fea0003900000 */
[----:B------:R-:W2:Y:S02]  /*a0d0*/  @!P0 SYNCS.PHASECHK.TRANS64 P0, [R43+URZ+0x270], R4 ;  /* 0x000270042b0085a7 */ /* 0x000ea400080010ff */
[----:B--2---:R-:W-:Y:S05]  /*a0e0*/  @!P0 BRA `(.L_x_130) ;  /* 0xfffffffc00f08947 */ /* 0x004fea000383ffff */
[----:B------:R-:W-:Y:S05]  /*a0f0*/  BRA `(.L_x_129) ;  /* 0xffffffd000587947 */ /* 0x000fea000383ffff */
.L_x_138:
[----:B--2---:R2:W3:Y:S02]  /*a100*/  SYNCS.PHASECHK.TRANS64.TRYWAIT P0, [R3+URZ+0x220], R0 ;  /* 0x00022000030075a7 */ /* 0x0044e400080011ff */
[----:B---3--:R-:W-:Y:S05]  /*a110*/  @!P0 NANOSLEEP.SYNCS 0x989680 ;  /* 0x009896800000895d */ /* 0x008fea0003900000 */
[----:B------:R-:W3:Y:S02]  /*a120*/  @!P0 SYNCS.PHASECHK.TRANS64 P0, [R3+URZ+0x220], R0 ;  /* 0x00022000030085a7 */ /* 0x000ee400080010ff */
[----:B---3--:R-:W-:Y:S05]  /*a130*/  @!P0 BRA `(.L_x_138) ;  /* 0xfffffffc00f08947 */ /* 0x008fea000383ffff */
[----:B------:R-:W-:Y:S05]  /*a140*/  BRA `(.L_x_137) ;  /* 0xffffffdc004c7947 */ /* 0x000fea000383ffff */
        .weak           $__internal_0_$__cuda_sm10x_tcgen05_guardrail_trap_col_being_dealloced_not_returned_by_alloc
        .type           $__internal_0_$__cuda_sm10x_tcgen05_guardrail_trap_col_being_dealloced_not_returned_by_alloc,@function
        .size           $__internal_0_$__cuda_sm10x_tcgen05_guardrail_trap_col_being_dealloced_not_returned_by_alloc,($__internal_1_$__cuda_sm10x_tcgen05_guardrail_trap_phase_invalid_during_alloc - $__internal_0_$__cuda_sm10x_tcgen05_guardrail_trap_col_being_dealloced_not_returned_by_alloc)
$__internal_0_$__cuda_sm10x_tcgen05_guardrail_trap_col_being_dealloced_not_returned_by_alloc:
[----:B------:R-:W-:Y:S05]  /*a150*/  BPT.TRAP 0x1 ;  /* 0x000000040000795c */ /* 0x000fea0000300000 */
[----:B------:R-:W-:-:S04]  /*a160*/  HFMA2 R3, -RZ, RZ, 0, 0 ;  /* 0x00000000ff037431 */ /* 0x000fc800000001ff */
[----:B------:R-:W-:Y:S05]  /*a170*/  RET.REL.NODEC R2 `(_ZN7cutlass13device_kernelINS_4gemm6kernel13GemmUniversalIN4cute5tupleIJiiiiEEENS1_10collective13CollectiveMmaINS1_35MainloopSm100TmaUmmaWarpSpecializedILi34ELi2ELi4ENS5_IJNS4_1CILi1EEENSA_ILi4EEESB_EEEEENS5_IJNSA_ILi64EEENSA_ILi128EEENSA_ILi32EEEEEEaNS5_IJlSB_lEEEaSJ_NS4_8TiledMMAINS4_8MMA_AtomIJNS4_15SM100_MMA_S8_SSIaaiLi64ELi128ELNS4_4UMMA5MajorE0ELSO_0ELNSN_8SaturateE0EEEEEENS4_6LayoutINS5_IJSB_SB_SB_EEENS5_IJNSA_ILi0EEESU_SU_EEEEENS5_IJNS4_10UnderscoreESX_SX_EEEEENS4_23SM90_TMA_LOAD_MULTICASTENS4_14ComposedLayoutINS4_7SwizzleILi1ELi4ELi3EEENS4_18smem_ptr_flag_bitsILi8EEENSS_INS5_IJNSA_ILi8EEESH_EEENS5_IJSH_SB_EEEEEEEvNS4_8identityENS4_13SM90_TMA_LOADES1A_vS1B_EENS_8epilogue10collective18CollectiveEpilogueINS1E_23Sm100TmaWarpSpecializedILi2ELi2ELi32ELb0ELb0EEEJSI_NS5_IJNSS_ISF_SB_EES1J_EEEaSJ_aSJ_NS1E_6fusion15FusionCallbacksIS1I_NS1L_17LinearCombinationIaiaiLNS_15FloatRoundStyleE2EEESI_S1K_JEEENS4_5SM1004TMEM4LOAD26SM100_TMEM_LOAD_16dp32b32xES1C_NS11_INS12_ILi2ELi4ELi3EEES15_NSS_INS5_IJS16_SF_EEENS5_IJSF_SB_EEEEEEENS4_39AutoVectorizingCopyWithAssumedAlignmentILi128EEENS4_14SM90_TMA_STOREES1Z_S21_S21_EEEvvEEEEvNT_6ParamsE) ;  /* 0xffffff5c02a07950 */ /* 0x000fea0003c3ffff */
        .weak           $__internal_1_$__cuda_sm10x_tcgen05_guardrail_trap_phase_invalid_during_alloc
        .type           $__internal_1_$__cuda_sm10x_tcgen05_guardrail_trap_phase_invalid_during_alloc,@function
        .size           $__internal_1_$__cuda_sm10x_tcgen05_guardrail_trap_phase_invalid_during_alloc,($__internal_2_$__cuda_sm10x_tcgen05_guardrail_trap_unallocated_columns_being_dealloced - $__internal_1_$__cuda_sm10x_tcgen05_guardrail_trap_phase_invalid_during_alloc)
$__internal_1_$__cuda_sm10x_tcgen05_guardrail_trap_phase_invalid_during_alloc:
[----:B------:R-:W-:Y:S05]  /*a180*/  BPT.TRAP 0x1 ;  /* 0x000000040000795c */ /* 0x000fea0000300000 */
[----:B------:R-:W-:-:S04]  /*a190*/  MOV R5, 0x0 ;  /* 0x0000000000057802 */ /* 0x000fc80000000f00 */
[----:B------:R-:W-:Y:S05]  /*a1a0*/  RET.REL.NODEC R4 `(_ZN7cutlass13device_kernelINS_4gemm6kernel13GemmUniversalIN4cute5tupleIJiiiiEEENS1_10collective13CollectiveMmaINS1_35MainloopSm100TmaUmmaWarpSpecializedILi34ELi2ELi4ENS5_IJNS4_1CILi1EEENSA_ILi4EEESB_EEEEENS5_IJNSA_ILi64EEENSA_ILi128EEENSA_ILi32EEEEEEaNS5_IJlSB_lEEEaSJ_NS4_8TiledMMAINS4_8MMA_AtomIJNS4_15SM100_MMA_S8_SSIaaiLi64ELi128ELNS4_4UMMA5MajorE0ELSO_0ELNSN_8SaturateE0EEEEEENS4_6LayoutINS5_IJSB_SB_SB_EEENS5_IJNSA_ILi0EEESU_SU_EEEEENS5_IJNS4_10UnderscoreESX_SX_EEEEENS4_23SM90_TMA_LOAD_MULTICASTENS4_14ComposedLayoutINS4_7SwizzleILi1ELi4ELi3EEENS4_18smem_ptr_flag_bitsILi8EEENSS_INS5_IJNSA_ILi8EEESH_EEENS5_IJSH_SB_EEEEEEEvNS4_8identityENS4_13SM90_TMA_LOADES1A_vS1B_EENS_8epilogue10collective18CollectiveEpilogueINS1E_23Sm100TmaWarpSpecializedILi2ELi2ELi32ELb0ELb0EEEJSI_NS5_IJNSS_ISF_SB_EES1J_EEEaSJ_aSJ_NS1E_6fusion15FusionCallbacksIS1I_NS1L_17LinearCombinationIaiaiLNS_15FloatRoundStyleE2EEESI_S1K_JEEENS4_5SM1004TMEM4LOAD26SM100_TMEM_LOAD_16dp32b32xES1C_NS11_INS12_ILi2ELi4ELi3EEES15_NSS_INS5_IJS16_SF_EEENS5_IJSF_SB_EEEEEEENS4_39AutoVectorizingCopyWithAssumedAlignmentILi128EEENS4_14SM90_TMA_STOREES1Z_S21_S21_EEEvvEEEEvNT_6ParamsE) ;  /* 0xffffff5c04947950 */ /* 0x000fea0003c3ffff */
        .weak           $__internal_2_$__cuda_sm10x_tcgen05_guardrail_trap_unallocated_columns_being_dealloced
        .type           $__internal_2_$__cuda_sm10x_tcgen05_guardrail_trap_unallocated_columns_being_dealloced,@function
        .size           $__internal_2_$__cuda_sm10x_tcgen05_guardrail_trap_unallocated_columns_being_dealloced,(.L_x_240 - $__internal_2_$__cuda_sm10x_tcgen05_guardrail_trap_unallocated_columns_being_dealloced)
$__internal_2_$__cuda_sm10x_tcgen05_guardrail_trap_unallocated_columns_being_dealloced:
[----:B------:R-:W-:Y:S05]  /*a1b0*/  BPT.TRAP 0x1 ;  /* 0x000000040000795c */ /* 0x000fea0000300000 */
[----:B------:R-:W-:-:S04]  /*a1c0*/  HFMA2 R3, -RZ, RZ, 0, 0 ;  /* 0x00000000ff037431 */ /* 0x000fc800000001ff */
[----:B------:R-:W-:Y:S05]  /*a1d0*/  RET.REL.NODEC R2 `(_ZN7cutlass13device_kernelINS_4gemm6kernel13GemmUniversalIN4cute5tupleIJiiiiEEENS1_10collective13CollectiveMmaINS1_35MainloopSm100TmaUmmaWarpSpecializedILi34ELi2ELi4ENS5_IJNS4_1CILi1EEENSA_ILi4EEESB_EEEEENS5_IJNSA_ILi64EEENSA_ILi128EEENSA_ILi32EEEEEEaNS5_IJlSB_lEEEaSJ_NS4_8TiledMMAINS4_8MMA_AtomIJNS4_15SM100_MMA_S8_SSIaaiLi64ELi128ELNS4_4UMMA5MajorE0ELSO_0ELNSN_8SaturateE0EEEEEENS4_6LayoutINS5_IJSB_SB_SB_EEENS5_IJNSA_ILi0EEESU_SU_EEEEENS5_IJNS4_10UnderscoreESX_SX_EEEEENS4_23SM90_TMA_LOAD_MULTICASTENS4_14ComposedLayoutINS4_7SwizzleILi1ELi4ELi3EEENS4_18smem_ptr_flag_bitsILi8EEENSS_INS5_IJNSA_ILi8EEESH_EEENS5_IJSH_SB_EEEEEEEvNS4_8identityENS4_13SM90_TMA_LOADES1A_vS1B_EENS_8epilogue10collective18CollectiveEpilogueINS1E_23Sm100TmaWarpSpecializedILi2ELi2ELi32ELb0ELb0EEEJSI_NS5_IJNSS_ISF_SB_EES1J_EEEaSJ_aSJ_NS1E_6fusion15FusionCallbacksIS1I_NS1L_17LinearCombinationIaiaiLNS_15FloatRoundStyleE2EEESI_S1K_JEEENS4_5SM1004TMEM4LOAD26SM100_TMEM_LOAD_16dp32b32xES1C_NS11_INS12_ILi2ELi4ELi3EEES15_NSS_INS5_IJS16_SF_EEENS5_IJSF_SB_EEEEEEENS4_39AutoVectorizingCopyWithAssumedAlignmentILi128EEENS4_14SM90_TMA_STOREES1Z_S21_S21_EEEvvEEEEvNT_6ParamsE) ;  /* 0xffffff5c02887950 */ /* 0x000fea0003c3ffff */
.L_x_239:
[----:B------:R-:W-:-:S00]  /*a1e0*/  BRA `(.L_x_239) ;  /* 0xfffffffc00fc7947 */ /* 0x000fc0000383ffff */
[----:B------:R-:W-:-:S00]  /*a1f0*/  NOP ;  /* 0x0000000000007918 */ /* 0x000fc00000000000 */
        /* <DEDUP_REMOVED lines=8> */
.L_x_240:


//--------------------- .nv.global.init           --------------------------
	.section	.nv.global.init,"aw",@progbits
.nv.global.init:
	.type		$str$27,@object
	.size		$str$27,($str$28 - $str$27)
$str$27:
        /*0000*/ 	.byte	0x28, 0x61, 0x64, 0x64, 0x72, 0x65, 0x73, 0x73, 0x20, 0x26, 0x20, 0x6d, 0x61, 0x73, 0x6b, 0x29
        /*0010*/ 	.byte	0x20, 0x3d, 0x3d, 0x20, 0x30, 0x00
	.type		$str$28,@object
	.size		$str$28,($str$26 - $str$28)
$str$28:
        /*0016*/ 	.byte	0x2f, 0x74, 0x6d, 0x70, 0x2f, 0x63, 0x75, 0x74, 0x6c, 0x61, 0x73, 0x73, 0x5f, 0x73, 0x77, 0x65
        /*0026*/ 	.byte	0x65, 0x70, 0x5f, 0x73, 0x72, 0x63, 0x2f, 0x69, 0x6e, 0x63, 0x6c, 0x75, 0x64, 0x65, 0x2f, 0x63
        /*0036*/ 	.byte	0x75, 0x74, 0x65, 0x2f, 0x70, 0x6f, 0x69, 0x6e, 0x74, 0x65, 0x72, 0x5f, 0x66, 0x6c, 0x61, 0x67
        /*0046*/ 	.byte	0x67, 0x65, 0x64, 0x2e, 0x68, 0x70, 0x70, 0x00
	.type		$str$26,@object
	.size		$str$26,($str$25 - $str$26)
$str$26:
        /*004e*/ 	.byte	0x2f, 0x74, 0x6d, 0x70, 0x2f, 0x63, 0x75, 0x74, 0x6c, 0x61, 0x73, 0x73, 0x5f, 0x73, 0x77, 0x65
        /*005e*/ 	.byte	0x65, 0x70, 0x5f, 0x73, 0x72, 0x63, 0x2f, 0x69, 0x6e, 0x63, 0x6c, 0x75, 0x64, 0x65, 0x2f, 0x63
        /*006e*/ 	.byte	0x75, 0x74, 0x65, 0x2f, 0x61, 0x74, 0x6f, 0x6d, 0x2f, 0x63, 0x6f, 0x70, 0x79, 0x5f, 0x74, 0x72
        /*007e*/ 	.byte	0x61, 0x69, 0x74, 0x73, 0x5f, 0x73, 0x6d, 0x31, 0x30, 0x30, 0x2e, 0x68, 0x70, 0x70, 0x00
	.type		$str$25,@object
	.size		$str$25,(__unnamed_1 - $str$25)
$str$25:
        /*008d*/ 	.byte	0x28, 0x28, 0x75, 0x69, 0x6e, 0x74, 0x33, 0x32, 0x5f, 0x74, 0x28, 0x74, 0x68, 0x72, 0x65, 0x61
        /*009d*/ 	.byte	0x64, 0x49, 0x64, 0x78, 0x2e, 0x78, 0x29, 0x20, 0x2f, 0x20, 0x33, 0x32, 0x29, 0x20, 0x25, 0x20
        /*00ad*/ 	.byte	0x34, 0x29, 0x20, 0x3d, 0x3d, 0x20, 0x28, 0x28, 0x28, 0x74, 0x6d, 0x65, 0x6d, 0x5f, 0x61, 0x64
        /*00bd*/ 	.byte	0x64, 0x72, 0x20, 0x3e, 0x3e, 0x20, 0x31, 0x36, 0x29, 0x20, 0x2f, 0x20, 0x33, 0x32, 0x29, 0x20
        /*00cd*/ 	.byte	0x25, 0x20, 0x34, 0x29, 0x00
	.type		__unnamed_1,@object
	.size		__unnamed_1,(__unnamed_2 - __unnamed_1)
__unnamed_1:
        /*00d2*/ 	.byte	0x61, 0x75, 0x74, 0x6f, 0x20, 0x63, 0x75, 0x74, 0x65, 0x3a, 0x3a, 0x61, 0x73, 0x5f, 0x70, 0x6f
        /* <DEDUP_REMOVED lines=24> */
        /*0262*/ 	.byte	0x00
	.type		__unnamed_2,@object
	.size		__unnamed_2,(.L_2 - __unnamed_2)
__unnamed_2:
        /* <DEDUP_REMOVED lines=41> */
.L_2:


//--------------------- .nv.shared._ZN7cutlass13device_kernelINS_4gemm6kernel13GemmUniversalIN4cute5tupleIJiiiiEEENS1_10collective13CollectiveMmaINS1_35MainloopSm100TmaUmmaWarpSpecializedILi34ELi2ELi4ENS5_IJNS4_1CILi1EEENSA_ILi4EEESB_EEEEENS5_IJNSA_ILi64EEENSA_ILi128EEENSA_ILi32EEEEEEaNS5_IJlSB_lEEEaSJ_NS4_8TiledMMAINS4_8MMA_AtomIJNS4_15SM100_MMA_S8_SSIaaiLi64ELi128ELNS4_4UMMA5MajorE0ELSO_0ELNSN_8SaturateE0EEEEEENS4_6LayoutINS5_IJSB_SB_SB_EEENS5_IJNSA_ILi0EEESU_SU_EEEEENS5_IJNS4_10UnderscoreESX_SX_EEEEENS4_23SM90_TMA_LOAD_MULTICASTENS4_14ComposedLayoutINS4_7SwizzleILi1ELi4ELi3EEENS4_18smem_ptr_flag_bitsILi8EEENSS_INS5_IJNSA_ILi8EEESH_EEENS5_IJSH_SB_EEEEEEEvNS4_8identityENS4_13SM90_TMA_LOADES1A_vS1B_EENS_8epilogue10collective18CollectiveEpilogueINS1E_23Sm100TmaWarpSpecializedILi2ELi2ELi32ELb0ELb0EEEJSI_NS5_IJNSS_ISF_SB_EES1J_EEEaSJ_aSJ_NS1E_6fusion15FusionCallbacksIS1I_NS1L_17LinearCombinationIaiaiLNS_15FloatRoundStyleE2EEESI_S1K_JEEENS4_5SM1004TMEM4LOAD26SM100_TMEM_LOAD_16dp32b32xES1C_NS11_INS12_ILi2ELi4ELi3EEES15_NSS_INS5_IJS16_SF_EEENS5_IJSF_SB_EEEEEEENS4_39AutoVectorizingCopyWithAssumedAlignmentILi128EEENS4_14SM90_TMA_STOREES1Z_S21_S21_EEEvvEEEEvNT_6ParamsE --------------------------
	.section	.nv.shared._ZN7cutlass13device_kernelINS_4gemm6kernel13GemmUniversalIN4cute5tupleIJiiiiEEENS1_10collective13CollectiveMmaINS1_35MainloopSm100TmaUmmaWarpSpecializedILi34ELi2ELi4ENS5_IJNS4_1CILi1EEENSA_ILi4EEESB_EEEEENS5_IJNSA_ILi64EEENSA_ILi128EEENSA_ILi32EEEEEEaNS5_IJlSB_lEEEaSJ_NS4_8TiledMMAINS4_8MMA_AtomIJNS4_15SM100_MMA_S8_SSIaaiLi64ELi128ELNS4_4UMMA5MajorE0ELSO_0ELNSN_8SaturateE0EEEEEENS4_6LayoutINS5_IJSB_SB_SB_EEENS5_IJNSA_ILi0EEESU_SU_EEEEENS5_IJNS4_10UnderscoreESX_SX_EEEEENS4_23SM90_TMA_LOAD_MULTICASTENS4_14ComposedLayoutINS4_7SwizzleILi1ELi4ELi3EEENS4_18smem_ptr_flag_bitsILi8EEENSS_INS5_IJNSA_ILi8EEESH_EEENS5_IJSH_SB_EEEEEEEvNS4_8identityENS4_13SM90_TMA_LOADES1A_vS1B_EENS_8epilogue10collective18CollectiveEpilogueINS1E_23Sm100TmaWarpSpecializedILi2ELi2ELi32ELb0ELb0EEEJSI_NS5_IJNSS_ISF_SB_EES1J_EEEaSJ_aSJ_NS1E_6fusion15FusionCallbacksIS1I_NS1L_17LinearCombinationIaiaiLNS_15FloatRoundStyleE2EEESI_S1K_JEEENS4_5SM1004TMEM4LOAD26SM100_TMEM_LOAD_16dp32b32xES1C_NS11_INS12_ILi2ELi4ELi3EEES15_NSS_INS5_IJS16_SF_EEENS5_IJSF_SB_EEEEEEENS4_39AutoVectorizingCopyWithAssumedAlignmentILi128EEENS4_14SM90_TMA_STOREES1Z_S21_S21_EEEvvEEEEvNT_6ParamsE,"aw",@nobits
	.sectionflags	@""
	.align	16
	.zero		1024


//--------------------- .nv.shared.reserved.0     --------------------------
	.section	.nv.shared.reserved.0,"aw",@nobits
	.weak		__nv_reservedSMEM_offset_0_alias
	.size		__nv_reservedSMEM_offset_0_alias, 0, 64
	.other		__nv_reservedSMEM_offset_0_alias,@"STO_CUDA_RESERVED_SHARED STV_DEFAULT"
__nv_reservedSMEM_offset_0_alias:
	.zero		0
.nv.shared.reserved.0:
	.zero		64
	.weak		__nv_reservedSMEM_tcgen05_partition
	.type		__nv_reservedSMEM_tcgen05_partition,@object
	.size		__nv_reservedSMEM_tcgen05_partition,(.L_0 - __nv_reservedSMEM_tcgen05_partition)
__nv_reservedSMEM_tcgen05_partition:
	.zero		32
.L_0:


//--------------------- .nv.global                --------------------------
	.section	.nv.global,"aw",@nobits
.nv.global:
	.type		_ZN40_INTERNAL_0bd6ef8c_4_k_cu_729447fb_291654cute1_E,@object
	.size		_ZN40_INTERNAL_0bd6ef8c_4_k_cu_729447fb_291654cute1_E,(_ZN40_INTERNAL_0bd6ef8c_4_k_cu_729447fb_291654cuda3std3__45__cpo6cbeginE - _ZN40_INTERNAL_0bd6ef8c_4_k_cu_729447fb_291654cute1_E)
_ZN40_INTERNAL_0bd6ef8c_4_k_cu_729447fb_291654cute1_E:
	.zero		1
	.type		_ZN40_INTERNAL_0bd6ef8c_4_k_cu_729447fb_291654cuda3std3__45__cpo6cbeginE,@object
	.size		_ZN40_INTERNAL_0bd6ef8c_4_k_cu_729447fb_291654cuda3std3__45__cpo6cbeginE,(_ZN40_INTERNAL_0bd6ef8c_4_k_cu_729447fb_291654cuda3std3__48in_placeE - _ZN40_INTERNAL_0bd6ef8c_4_k_cu_729447fb_291654cuda3std3__45__cpo6cbeginE)
_ZN40_INTERNAL_0bd6ef8c_4_k_cu_729447fb_291654cuda3std3__45__cpo6cbeginE:
	.zero		1
	.type		_ZN40_INTERNAL_0bd6ef8c_4_k_cu_729447fb_291654cuda3std3__48in_placeE,@object
	.size		_ZN40_INTERNAL_0bd6ef8c_4_k_cu_729447fb_291654cuda3std3__48in_placeE,(_ZN40_INTERNAL_0bd6ef8c_4_k_cu_729447fb_291654cuda3std6ranges3__45__cpo9iter_moveE - _ZN40_INTERNAL_0bd6ef8c_4_k_cu_729447fb_291654cuda3std3__48in_placeE)
_ZN40_INTERNAL_0bd6ef8c_4_k_cu_729447fb_291654cuda3std3__48in_placeE:
	.zero		1
	.type		_ZN40_INTERNAL_0bd6ef8c_4_k_cu_729447fb_291654cuda3std6ranges3__45__cpo9iter_moveE,@object
	.size		_ZN40_INTERNAL_0bd6ef8c_4_k_cu_729447fb_291654cuda3std6ranges3__45__cpo9iter_moveE,(_ZN40_INTERNAL_0bd6ef8c_4_k_cu_729447fb_291654cuda3std3__45__cpo5beginE - _ZN40_INTERNAL_0bd6ef8c_4_k_cu_729447fb_291654cuda3std6ranges3__45__cpo9iter_moveE)
_ZN40_INTERNAL_0bd6ef8c_4_k_cu_729447fb_291654cuda3std6ranges3__45__cpo9iter_moveE:
	.zero		1
	.type		_ZN40_INTERNAL_0bd6ef8c_4_k_cu_729447fb_291654cuda3std3__45__cpo5beginE,@object
	.size		_ZN40_INTERNAL_0bd6ef8c_4_k_cu_729447fb_291654cuda3std3__45__cpo5beginE,(_ZN40_INTERNAL_0bd6ef8c_4_k_cu_729447fb_291654cuda3std3__442_GLOBAL__N__0bd6ef8c_4_k_cu_729447fb_291656ignoreE - _ZN40_INTERNAL_0bd6ef8c_4_k_cu_729447fb_291654cuda3std3__45__cpo5beginE)
_ZN40_INTERNAL_0bd6ef8c_4_k_cu_729447fb_291654cuda3std3__45__cpo5beginE:
	.zero		1
	.type		_ZN40_INTERNAL_0bd6ef8c_4_k_cu_729447fb_291654cuda3std3__442_GLOBAL__N__0bd6ef8c_4_k_cu_729447fb_291656ignoreE,@object
	.size		_ZN40_INTERNAL_0bd6ef8c_4_k_cu_729447fb_291654cuda3std3__442_GLOBAL__N__0bd6ef8c_4_k_cu_729447fb_291656ignoreE,(_ZN40_INTERNAL_0bd6ef8c_4_k_cu_729447fb_291654cute7productE - _ZN40_INTERNAL_0bd6ef8c_4_k_cu_729447fb_291654cuda3std3__442_GLOBAL__N__0bd6ef8c_4_k_cu_729447fb_291656ignoreE)
_ZN40_INTERNAL_0bd6ef8c_4_k_cu_729447fb_291654cuda3std3__442_GLOBAL__N__0bd6ef8c_4_k_cu_729447fb_291656ignoreE:
	.zero		1
	.type		_ZN40_INTERNAL_0bd6ef8c_4_k_cu_729447fb_291654cute7productE,@object
	.size		_ZN40_INTERNAL_0bd6ef8c_4_k_cu_729447fb_291654cute7productE,(_ZN40_INTERNAL_0bd6ef8c_4_k_cu_729447fb_291654cuda3std3__45__cpo3endE - _ZN40_INTERNAL_0bd6ef8c_4_k_cu_729447fb_291654cute7productE)
_ZN40_INTERNAL_0bd6ef8c_4_k_cu_729447fb_291654cute7productE:
	.zero		1
	.type		_ZN40_INTERNAL_0bd6ef8c_4_k_cu_729447fb_291654cuda3std3__45__cpo3endE,@object
	.size		_ZN40_INTERNAL_0bd6ef8c_4_k_cu_729447fb_291654cuda3std3__45__cpo3endE,(_ZN40_INTERNAL_0bd6ef8c_4_k_cu_729447fb_291654cuda3std3__419piecewise_constructE - _ZN40_INTERNAL_0bd6ef8c_4_k_cu_729447fb_291654cuda3std3__45__cpo3endE)
_ZN40_INTERNAL_0bd6ef8c_4_k_cu_729447fb_291654cuda3std3__45__cpo3endE:
	.zero		1
	.type		_ZN40_INTERNAL_0bd6ef8c_4_k_cu_729447fb_291654cuda3std3__419piecewise_constructE,@object
	.size		_ZN40_INTERNAL_0bd6ef8c_4_k_cu_729447fb_291654cuda3std3__419piecewise_constructE,(_ZN40_INTERNAL_0bd6ef8c_4_k_cu_729447fb_291654cuda3std3__45__cpo4cendE - _ZN40_INTERNAL_0bd6ef8c_4_k_cu_729447fb_291654cuda3std3__419piecewise_constructE)
_ZN40_INTERNAL_0bd6ef8c_4_k_cu_729447fb_291654cuda3std3__419piecewise_constructE:
	.zero		1
	.type		_ZN40_INTERNAL_0bd6ef8c_4_k_cu_729447fb_291654cuda3std3__45__cpo4cendE,@object
	.size		_ZN40_INTERNAL_0bd6ef8c_4_k_cu_729447fb_291654cuda3std3__45__cpo4cendE,(_ZN40_INTERNAL_0bd6ef8c_4_k_cu_729447fb_291654cuda3std6ranges3__45__cpo4swapE - _ZN40_INTERNAL_0bd6ef8c_4_k_cu_729447fb_291654cuda3std3__45__cpo4cendE)
_ZN40_INTERNAL_0bd6ef8c_4_k_cu_729447fb_291654cuda3std3__45__cpo4cendE:
	.zero		1
	.type		_ZN40_INTERNAL_0bd6ef8c_4_k_cu_729447fb_291654cuda3std6ranges3__45__cpo4swapE,@object
	.size		_ZN40_INTERNAL_0bd6ef8c_4_k_cu_729447fb_291654cuda3std6ranges3__45__cpo4swapE,(.L_10 - _ZN40_INTERNAL_0bd6ef8c_4_k_cu_729447fb_291654cuda3std6ranges3__45__cpo4swapE)
_ZN40_INTERNAL_0bd6ef8c_4_k_cu_729447fb_291654cuda3std6ranges3__45__cpo4swapE:
	.zero		1
.L_10:


//--------------------- .nv.constant0._ZN7cutlass13device_kernelINS_4gemm6kernel13GemmUniversalIN4cute5tupleIJiiiiEEENS1_10collective13CollectiveMmaINS1_35MainloopSm100TmaUmmaWarpSpecializedILi34ELi2ELi4ENS5_IJNS4_1CILi1EEENSA_ILi4EEESB_EEEEENS5_IJNSA_ILi64EEENSA_ILi128EEENSA_ILi32EEEEEEaNS5_IJlSB_lEEEaSJ_NS4_8TiledMMAINS4_8MMA_AtomIJNS4_15SM100_MMA_S8_SSIaaiLi64ELi128ELNS4_4UMMA5MajorE0ELSO_0ELNSN_8SaturateE0EEEEEENS4_6LayoutINS5_IJSB_SB_SB_EEENS5_IJNSA_ILi0EEESU_SU_EEEEENS5_IJNS4_10UnderscoreESX_SX_EEEEENS4_23SM90_TMA_LOAD_MULTICASTENS4_14ComposedLayoutINS4_7SwizzleILi1ELi4ELi3EEENS4_18smem_ptr_flag_bitsILi8EEENSS_INS5_IJNSA_ILi8EEESH_EEENS5_IJSH_SB_EEEEEEEvNS4_8identityENS4_13SM90_TMA_LOADES1A_vS1B_EENS_8epilogue10collective18CollectiveEpilogueINS1E_23Sm100TmaWarpSpecializedILi2ELi2ELi32ELb0ELb0EEEJSI_NS5_IJNSS_ISF_SB_EES1J_EEEaSJ_aSJ_NS1E_6fusion15FusionCallbacksIS1I_NS1L_17LinearCombinationIaiaiLNS_15FloatRoundStyleE2EEESI_S1K_JEEENS4_5SM1004TMEM4LOAD26SM100_TMEM_LOAD_16dp32b32xES1C_NS11_INS12_ILi2ELi4ELi3EEES15_NSS_INS5_IJS16_SF_EEENS5_IJSF_SB_EEEEEEENS4_39AutoVectorizingCopyWithAssumedAlignmentILi128EEENS4_14SM90_TMA_STOREES1Z_S21_S21_EEEvvEEEEvNT_6ParamsE --------------------------
	.section	.nv.constant0._ZN7cutlass13device_kernelINS_4gemm6kernel13GemmUniversalIN4cute5tupleIJiiiiEEENS1_10collective13CollectiveMmaINS1_35MainloopSm100TmaUmmaWarpSpecializedILi34ELi2ELi4ENS5_IJNS4_1CILi1EEENSA_ILi4EEESB_EEEEENS5_IJNSA_ILi64EEENSA_ILi128EEENSA_ILi32EEEEEEaNS5_IJlSB_lEEEaSJ_NS4_8TiledMMAINS4_8MMA_AtomIJNS4_15SM100_MMA_S8_SSIaaiLi64ELi128ELNS4_4UMMA5MajorE0ELSO_0ELNSN_8SaturateE0EEEEEENS4_6LayoutINS5_IJSB_SB_SB_EEENS5_IJNSA_ILi0EEESU_SU_EEEEENS5_IJNS4_10UnderscoreESX_SX_EEEEENS4_23SM90_TMA_LOAD_MULTICASTENS4_14ComposedLayoutINS4_7SwizzleILi1ELi4ELi3EEENS4_18smem_ptr_flag_bitsILi8EEENSS_INS5_IJNSA_ILi8EEESH_EEENS5_IJSH_SB_EEEEEEEvNS4_8identityENS4_13SM90_TMA_LOADES1A_vS1B_EENS_8epilogue10collective18CollectiveEpilogueINS1E_23Sm100TmaWarpSpecializedILi2ELi2ELi32ELb0ELb0EEEJSI_NS5_IJNSS_ISF_SB_EES1J_EEEaSJ_aSJ_NS1E_6fusion15FusionCallbacksIS1I_NS1L_17LinearCombinationIaiaiLNS_15FloatRoundStyleE2EEESI_S1K_JEEENS4_5SM1004TMEM4LOAD26SM100_TMEM_LOAD_16dp32b32xES1C_NS11_INS12_ILi2ELi4ELi3EEES15_NSS_INS5_IJS16_SF_EEENS5_IJSF_SB_EEEEEEENS4_39AutoVectorizingCopyWithAssumedAlignmentILi128EEENS4_14SM90_TMA_STOREES1Z_S21_S21_EEEvvEEEEvNT_6ParamsE,"a",@progbits
	.sectionflags	@""
	.align	4
.nv.constant0._ZN7cutlass13device_kernelINS_4gemm6kernel13GemmUniversalIN4cute5tupleIJiiiiEEENS1_10collective13CollectiveMmaINS1_35MainloopSm100TmaUmmaWarpSpecializedILi34ELi2ELi4ENS5_IJNS4_1CILi1EEENSA_ILi4EEESB_EEEEENS5_IJNSA_ILi64EEENSA_ILi128EEENSA_ILi32EEEEEEaNS5_IJlSB_lEEEaSJ_NS4_8TiledMMAINS4_8MMA_AtomIJNS4_15SM100_MMA_S8_SSIaaiLi64ELi128ELNS4_4UMMA5MajorE0ELSO_0ELNSN_8SaturateE0EEEEEENS4_6LayoutINS5_IJSB_SB_SB_EEENS5_IJNSA_ILi0EEESU_SU_EEEEENS5_IJNS4_10UnderscoreESX_SX_EEEEENS4_23SM90_TMA_LOAD_MULTICASTENS4_14ComposedLayoutINS4_7SwizzleILi1ELi4ELi3EEENS4_18smem_ptr_flag_bitsILi8EEENSS_INS5_IJNSA_ILi8EEESH_EEENS5_IJSH_SB_EEEEEEEvNS4_8identityENS4_13SM90_TMA_LOADES1A_vS1B_EENS_8epilogue10collective18CollectiveEpilogueINS1E_23Sm100TmaWarpSpecializedILi2ELi2ELi32ELb0ELb0EEEJSI_NS5_IJNSS_ISF_SB_EES1J_EEEaSJ_aSJ_NS1E_6fusion15FusionCallbacksIS1I_NS1L_17LinearCombinationIaiaiLNS_15FloatRoundStyleE2EEESI_S1K_JEEENS4_5SM1004TMEM4LOAD26SM100_TMEM_LOAD_16dp32b32xES1C_NS11_INS12_ILi2ELi4ELi3EEES15_NSS_INS5_IJS16_SF_EEENS5_IJSF_SB_EEEEEEENS4_39AutoVectorizingCopyWithAssumedAlignmentILi128EEENS4_14SM90_TMA_STOREES1Z_S21_S21_EEEvvEEEEvNT_6ParamsE:
	.zero		2944


//--------------------- SYMBOLS --------------------------

	.type		.nv.reservedSmem.offset0,@object
	.size		.nv.reservedSmem.offset0,0x4
	.type		.nv.reservedSmem.cap,@object
	.size		.nv.reservedSmem.cap,0x4
	.type		__assertfail,@function
